// auto-generated by cutlass_sweep.gemm — config: {"arch": "sm_100", "cluster_m": 1, "cluster_n": 1, "dtype": "fp16", "dtype_b": "fp16", "layout": "nt", "stages": 2, "tile_k": 32, "tile_m": 128, "tile_n": 256}
#include "cutlass/cutlass.h"
#include "cutlass/gemm/collective/collective_builder.hpp"
#include "cutlass/gemm/device/gemm_universal_adapter.h"
#include "cutlass/gemm/kernel/gemm_universal.hpp"
#include "cutlass/epilogue/collective/collective_builder.hpp"

using ElemA = cutlass::half_t;
using ElemB = cutlass::half_t;
using ElemCD = cutlass::half_t;
using Acc  = float;
using TileShape    = cute::Shape<cute::_128, cute::_256, cute::_32>;
using ClusterShape = cute::Shape<cute::_1, cute::_1, cute::_1>;

using CollectiveEpilogue = typename cutlass::epilogue::collective::CollectiveBuilder<
    cutlass::arch::Sm100, cutlass::arch::OpClassTensorOp,
    TileShape, ClusterShape,
    cutlass::epilogue::collective::EpilogueTileAuto,
    Acc, Acc,
    ElemCD, cutlass::layout::RowMajor, 128 / cutlass::sizeof_bits<ElemCD>::value,
    ElemCD, cutlass::layout::RowMajor, 128 / cutlass::sizeof_bits<ElemCD>::value,
    cutlass::epilogue::collective::EpilogueScheduleAuto
  >::CollectiveOp;

using CollectiveMainloop = typename cutlass::gemm::collective::CollectiveBuilder<
    cutlass::arch::Sm100, cutlass::arch::OpClassTensorOp,
    ElemA, cutlass::layout::RowMajor, 128 / cutlass::sizeof_bits<ElemA>::value,
    ElemB, cutlass::layout::ColumnMajor, 128 / cutlass::sizeof_bits<ElemB>::value,
    Acc,
    TileShape, ClusterShape,
    cutlass::gemm::collective::StageCount<2>,
    cutlass::gemm::collective::KernelScheduleAuto
  >::CollectiveOp;

using GemmKernel = cutlass::gemm::kernel::GemmUniversal<
    cute::Shape<int,int,int,int>,
    CollectiveMainloop,
    CollectiveEpilogue
>;
using Gemm = cutlass::gemm::device::GemmUniversalAdapter<GemmKernel>;

// Force the device kernel symbol into the cubin without needing a host main.
auto* _anchor = &cutlass::device_kernel<GemmKernel>;


// ===== COMPILED SASS (sm_100a) =====

	.target	sm_100a

	.elftype	@"ET_EXEC"


//--------------------- .note.nv.tkinfo           --------------------------
	.section	.note.nv.tkinfo,"",@"SHT_NOTE"
	.sectionflags	@"SHF_NOTE_NV_TKINFO"
	.tkinfo
        /*0018*/ 	.word	0x00000002
        /*0030*/ 	.string	""
        /*0030*/ 	.string	"ptxas"
        /*0030*/ 	.string	"Cuda compilation tools, release 13.0, V13.0.88"
        /*0030*/ 	.string	"Build cuda_13.0.r13.0/compiler.36424714_0"
        /*0030*/ 	.string	"-arch sm_100a -m 64 "



//--------------------- .note.nv.cuinfo           --------------------------
	.section	.note.nv.cuinfo,"",@"SHT_NOTE"
	.sectionflags	@"SHF_NOTE_NV_CUINFO"
        /*0018*/ 	.short	0x0002
        /*001a*/ 	.short	0x0064
        /*001c*/ 	.short	0x0082
	.zero		2


//--------------------- .nv.info                  --------------------------
	.section	.nv.info,"",@"SHT_CUDA_INFO"
	.align	4


	//----- nvinfo : EIATTR_REGCOUNT
	.align		4
        /*0000*/ 	.byte	0x04, 0x2f
        /*0002*/ 	.short	(.L_19 - .L_18)
	.align		4
.L_18:
        /*0004*/ 	.word	index@(_ZN7cutlass13device_kernelINS_4gemm6kernel13GemmUniversalIN4cute5tupleIJiiiiEEENS1_10collective13CollectiveMmaINS1_35MainloopSm100TmaUmmaWarpSpecializedILi2ELi2ELi2ENS5_IJNS4_1CILi1EEESB_SB_EEEEENS5_IJNSA_ILi128EEENSA_ILi256EEENSA_ILi32EEEEEENS_6half_tENS5_IJlSB_lEEESI_SJ_NS4_8TiledMMAINS4_8MMA_AtomIJNS4_20SM100_MMA_F16BF16_SSISI_SI_fLi128ELi256ELNS4_4UMMA5MajorE0ELSO_0ELNSN_7ScaleInE0ELSP_0EEEEEENS4_6LayoutISC_NS5_IJNSA_ILi0EEEST_ST_EEEEENS5_IJNS4_10UnderscoreESW_SW_EEEEENS4_13SM90_TMA_LOADENS4_14ComposedLayoutINS4_7SwizzleILi2ELi4ELi3EEENS4_18smem_ptr_flag_bitsILi16EEENSS_INS5_IJNSA_ILi8EEESG_EEENS5_IJSG_SB_EEEEEEEvNS4_8identityESZ_S19_vS1A_EENS_8epilogue10collective18CollectiveEpilogueINS1C_23Sm100TmaWarpSpecializedILi4ELi2ELi64ELb1ELb0EEEJSH_NS5_IJNSS_ISE_SB_EENSS_INSA_ILi64EEESB_EEEEESI_SJ_SI_SJ_NS1C_6fusion15FusionCallbacksIS1G_NS1L_17LinearCombinationISI_fSI_fLNS_15FloatRoundStyleE2EEESH_S1K_JEEENS4_5SM1004TMEM4LOAD26SM100_TMEM_LOAD_32dp32b64xESZ_NS10_INS11_ILi3ELi4ELi3EEES14_NSS_INS5_IJS15_S1I_EEENS5_IJS1I_SB_EEEEEEENS4_39AutoVectorizingCopyWithAssumedAlignmentILi128EEENS4_14SM90_TMA_STOREES1Z_S21_S21_EEEvvEEEEvNT_6ParamsE)
        /*0008*/ 	.word	0x000000b9


	//----- nvinfo : EIATTR_FRAME_SIZE
	.align		4
.L_19:
        /*000c*/ 	.byte	0x04, 0x11
        /*000e*/ 	.short	(.L_21 - .L_20)
	.align		4
.L_20:
        /*0010*/ 	.word	index@($__internal_2_$__cuda_sm10x_tcgen05_guardrail_trap_unallocated_columns_being_dealloced)
        /*0014*/ 	.word	0x00000000


	//----- nvinfo : EIATTR_FRAME_SIZE
	.align		4
.L_21:
        /*0018*/ 	.byte	0x04, 0x11
        /*001a*/ 	.short	(.L_23 - .L_22)
	.align		4
.L_22:
        /*001c*/ 	.word	index@($__internal_1_$__cuda_sm10x_tcgen05_guardrail_trap_phase_invalid_during_alloc)
        /*0020*/ 	.word	0x00000000


	//----- nvinfo : EIATTR_FRAME_SIZE
	.align		4
.L_23:
        /*0024*/ 	.byte	0x04, 0x11
        /*0026*/ 	.short	(.L_25 - .L_24)
	.align		4
.L_24:
        /*0028*/ 	.word	index@($__internal_0_$__cuda_sm10x_tcgen05_guardrail_trap_col_being_dealloced_not_returned_by_alloc)
        /*002c*/ 	.word	0x00000000


	//----- nvinfo : EIATTR_FRAME_SIZE
	.align		4
.L_25:
        /*0030*/ 	.byte	0x04, 0x11
        /*0032*/ 	.short	(.L_27 - .L_26)
	.align		4
.L_26:
        /*0034*/ 	.word	index@(_ZN7cutlass13device_kernelINS_4gemm6kernel13GemmUniversalIN4cute5tupleIJiiiiEEENS1_10collective13CollectiveMmaINS1_35MainloopSm100TmaUmmaWarpSpecializedILi2ELi2ELi2ENS5_IJNS4_1CILi1EEESB_SB_EEEEENS5_IJNSA_ILi128EEENSA_ILi256EEENSA_ILi32EEEEEENS_6half_tENS5_IJlSB_lEEESI_SJ_NS4_8TiledMMAINS4_8MMA_AtomIJNS4_20SM100_MMA_F16BF16_SSISI_SI_fLi128ELi256ELNS4_4UMMA5MajorE0ELSO_0ELNSN_7ScaleInE0ELSP_0EEEEEENS4_6LayoutISC_NS5_IJNSA_ILi0EEEST_ST_EEEEENS5_IJNS4_10UnderscoreESW_SW_EEEEENS4_13SM90_TMA_LOADENS4_14ComposedLayoutINS4_7SwizzleILi2ELi4ELi3EEENS4_18smem_ptr_flag_bitsILi16EEENSS_INS5_IJNSA_ILi8EEESG_EEENS5_IJSG_SB_EEEEEEEvNS4_8identityESZ_S19_vS1A_EENS_8epilogue10collective18CollectiveEpilogueINS1C_23Sm100TmaWarpSpecializedILi4ELi2ELi64ELb1ELb0EEEJSH_NS5_IJNSS_ISE_SB_EENSS_INSA_ILi64EEESB_EEEEESI_SJ_SI_SJ_NS1C_6fusion15FusionCallbacksIS1G_NS1L_17LinearCombinationISI_fSI_fLNS_15FloatRoundStyleE2EEESH_S1K_JEEENS4_5SM1004TMEM4LOAD26SM100_TMEM_LOAD_32dp32b64xESZ_NS10_INS11_ILi3ELi4ELi3EEES14_NSS_INS5_IJS15_S1I_EEENS5_IJS1I_SB_EEEEEEENS4_39AutoVectorizingCopyWithAssumedAlignmentILi128EEENS4_14SM90_TMA_STOREES1Z_S21_S21_EEEvvEEEEvNT_6ParamsE)
        /*0038*/ 	.word	0x00000000


	//----- nvinfo : EIATTR_MIN_STACK_SIZE
	.align		4
.L_27:
        /*003c*/ 	.byte	0x04, 0x12
        /*003e*/ 	.short	(.L_29 - .L_28)
	.align		4
.L_28:
        /*0040*/ 	.word	index@(_ZN7cutlass13device_kernelINS_4gemm6kernel13GemmUniversalIN4cute5tupleIJiiiiEEENS1_10collective13CollectiveMmaINS1_35MainloopSm100TmaUmmaWarpSpecializedILi2ELi2ELi2ENS5_IJNS4_1CILi1EEESB_SB_EEEEENS5_IJNSA_ILi128EEENSA_ILi256EEENSA_ILi32EEEEEENS_6half_tENS5_IJlSB_lEEESI_SJ_NS4_8TiledMMAINS4_8MMA_AtomIJNS4_20SM100_MMA_F16BF16_SSISI_SI_fLi128ELi256ELNS4_4UMMA5MajorE0ELSO_0ELNSN_7ScaleInE0ELSP_0EEEEEENS4_6LayoutISC_NS5_IJNSA_ILi0EEEST_ST_EEEEENS5_IJNS4_10UnderscoreESW_SW_EEEEENS4_13SM90_TMA_LOADENS4_14ComposedLayoutINS4_7SwizzleILi2ELi4ELi3EEENS4_18smem_ptr_flag_bitsILi16EEENSS_INS5_IJNSA_ILi8EEESG_EEENS5_IJSG_SB_EEEEEEEvNS4_8identityESZ_S19_vS1A_EENS_8epilogue10collective18CollectiveEpilogueINS1C_23Sm100TmaWarpSpecializedILi4ELi2ELi64ELb1ELb0EEEJSH_NS5_IJNSS_ISE_SB_EENSS_INSA_ILi64EEESB_EEEEESI_SJ_SI_SJ_NS1C_6fusion15FusionCallbacksIS1G_NS1L_17LinearCombinationISI_fSI_fLNS_15FloatRoundStyleE2EEESH_S1K_JEEENS4_5SM1004TMEM4LOAD26SM100_TMEM_LOAD_32dp32b64xESZ_NS10_INS11_ILi3ELi4ELi3EEES14_NSS_INS5_IJS15_S1I_EEENS5_IJS1I_SB_EEEEEEENS4_39AutoVectorizingCopyWithAssumedAlignmentILi128EEENS4_14SM90_TMA_STOREES1Z_S21_S21_EEEvvEEEEvNT_6ParamsE)
        /*0044*/ 	.word	0x00000000
.L_29:


//--------------------- .nv.compat                --------------------------
	.section	.nv.compat,"",@"SHT_CUDA_COMPAT_INFO"
	.align	4
        /*0000*/ 	.byte	0x02, 0x09, 0x01, 0x00, 0x02, 0x02, 0x02, 0x00, 0x02, 0x05, 0x05, 0x00, 0x03, 0x07, 0x01, 0x01
        /*0010*/ 	.byte	0x02, 0x03, 0x01, 0x00, 0x02, 0x06, 0x01, 0x00, 0x04, 0x0b, 0x08, 0x00, 0x09, 0x00, 0x00, 0x00
        /*0020*/ 	.byte	0x00, 0x00, 0x00, 0x00


//--------------------- .nv.info._ZN7cutlass13device_kernelINS_4gemm6kernel13GemmUniversalIN4cute5tupleIJiiiiEEENS1_10collective13CollectiveMmaINS1_35MainloopSm100TmaUmmaWarpSpecializedILi2ELi2ELi2ENS5_IJNS4_1CILi1EEESB_SB_EEEEENS5_IJNSA_ILi128EEENSA_ILi256EEENSA_ILi32EEEEEENS_6half_tENS5_IJlSB_lEEESI_SJ_NS4_8TiledMMAINS4_8MMA_AtomIJNS4_20SM100_MMA_F16BF16_SSISI_SI_fLi128ELi256ELNS4_4UMMA5MajorE0ELSO_0ELNSN_7ScaleInE0ELSP_0EEEEEENS4_6LayoutISC_NS5_IJNSA_ILi0EEEST_ST_EEEEENS5_IJNS4_10UnderscoreESW_SW_EEEEENS4_13SM90_TMA_LOADENS4_14ComposedLayoutINS4_7SwizzleILi2ELi4ELi3EEENS4_18smem_ptr_flag_bitsILi16EEENSS_INS5_IJNSA_ILi8EEESG_EEENS5_IJSG_SB_EEEEEEEvNS4_8identityESZ_S19_vS1A_EENS_8epilogue10collective18CollectiveEpilogueINS1C_23Sm100TmaWarpSpecializedILi4ELi2ELi64ELb1ELb0EEEJSH_NS5_IJNSS_ISE_SB_EENSS_INSA_ILi64EEESB_EEEEESI_SJ_SI_SJ_NS1C_6fusion15FusionCallbacksIS1G_NS1L_17LinearCombinationISI_fSI_fLNS_15FloatRoundStyleE2EEESH_S1K_JEEENS4_5SM1004TMEM4LOAD26SM100_TMEM_LOAD_32dp32b64xESZ_NS10_INS11_ILi3ELi4ELi3EEES14_NSS_INS5_IJS15_S1I_EEENS5_IJS1I_SB_EEEEEEENS4_39AutoVectorizingCopyWithAssumedAlignmentILi128EEENS4_14SM90_TMA_STOREES1Z_S21_S21_EEEvvEEEEvNT_6ParamsE --------------------------
	.section	.nv.info._ZN7cutlass13device_kernelINS_4gemm6kernel13GemmUniversalIN4cute5tupleIJiiiiEEENS1_10collective13CollectiveMmaINS1_35MainloopSm100TmaUmmaWarpSpecializedILi2ELi2ELi2ENS5_IJNS4_1CILi1EEESB_SB_EEEEENS5_IJNSA_ILi128EEENSA_ILi256EEENSA_ILi32EEEEEENS_6half_tENS5_IJlSB_lEEESI_SJ_NS4_8TiledMMAINS4_8MMA_AtomIJNS4_20SM100_MMA_F16BF16_SSISI_SI_fLi128ELi256ELNS4_4UMMA5MajorE0ELSO_0ELNSN_7ScaleInE0ELSP_0EEEEEENS4_6LayoutISC_NS5_IJNSA_ILi0EEEST_ST_EEEEENS5_IJNS4_10UnderscoreESW_SW_EEEEENS4_13SM90_TMA_LOADENS4_14ComposedLayoutINS4_7SwizzleILi2ELi4ELi3EEENS4_18smem_ptr_flag_bitsILi16EEENSS_INS5_IJNSA_ILi8EEESG_EEENS5_IJSG_SB_EEEEEEEvNS4_8identityESZ_S19_vS1A_EENS_8epilogue10collective18CollectiveEpilogueINS1C_23Sm100TmaWarpSpecializedILi4ELi2ELi64ELb1ELb0EEEJSH_NS5_IJNSS_ISE_SB_EENSS_INSA_ILi64EEESB_EEEEESI_SJ_SI_SJ_NS1C_6fusion15FusionCallbacksIS1G_NS1L_17LinearCombinationISI_fSI_fLNS_15FloatRoundStyleE2EEESH_S1K_JEEENS4_5SM1004TMEM4LOAD26SM100_TMEM_LOAD_32dp32b64xESZ_NS10_INS11_ILi3ELi4ELi3EEES14_NSS_INS5_IJS15_S1I_EEENS5_IJS1I_SB_EEEEEEENS4_39AutoVectorizingCopyWithAssumedAlignmentILi128EEENS4_14SM90_TMA_STOREES1Z_S21_S21_EEEvvEEEEvNT_6ParamsE,"",@"SHT_CUDA_INFO"
	.sectionflags	@""
	.align	4


	//----- nvinfo : EIATTR_CUDA_API_VERSION
	.align		4
        /*0000*/ 	.byte	0x04, 0x37
        /*0002*/ 	.short	(.L_31 - .L_30)
.L_30:
        /*0004*/ 	.word	0x00000082


	//----- nvinfo : EIATTR_KPARAM_INFO
	.align		4
.L_31:
        /*0008*/ 	.byte	0x04, 0x17
        /*000a*/ 	.short	(.L_33 - .L_32)
.L_32:
        /*000c*/ 	.word	0x00000000
        /*0010*/ 	.short	0x0000
        /*0012*/ 	.short	0x0000
        /*0014*/ 	.byte	0x00, 0xf0, 0x01, 0x20


	//----- nvinfo : EIATTR_AT_ENTRY_FRAGMENTS
	.align		4
.L_33:
        /*0018*/ 	.byte	0x04, 0x4f
        /*001a*/ 	.short	(.L_35 - .L_34)


	//   ....[0]....
.L_34:
        /*001c*/ 	.word	0x00000006


	//----- nvinfo : EIATTR_RESERVED_SMEM_USED
	.align		4
.L_35:
        /*0020*/ 	.byte	0x01, 0x41
	.zero		2


	//----- nvinfo : EIATTR_SPARSE_MMA_MASK
	.align		4
        /*0024*/ 	.byte	0x03, 0x50
        /*0026*/ 	.short	0x0000


	//----- nvinfo : EIATTR_TCGEN05_1CTA_USED
	.align		4
        /*0028*/ 	.byte	0x01, 0x51
	.zero		2


	//----- nvinfo : EIATTR_MAXREG_COUNT
	.align		4
        /*002c*/ 	.byte	0x03, 0x1b
        /*002e*/ 	.short	0x00ff


	//----- nvinfo : EIATTR_NUM_BARRIERS
	.align		4
        /*0030*/ 	.byte	0x02, 0x4c
        /*0032*/ 	.byte	0x07
	.zero		1


	//----- nvinfo : EIATTR_EXTERNS
	.align		4
        /*0034*/ 	.byte	0x04, 0x0f
        /*0036*/ 	.short	(.L_37 - .L_36)


	//   ....[0]....
	.align		4
.L_36:
        /*0038*/ 	.word	index@(__assertfail)


	//----- nvinfo : EIATTR_MERCURY_ISA_VERSION
	.align		4
.L_37:
        /*003c*/ 	.byte	0x03, 0x5f
        /*003e*/ 	.short	0x0101


	//----- nvinfo : EIATTR_INT_WARP_WIDE_INSTR_OFFSETS
	.align		4
        /*0040*/ 	.byte	0x04, 0x31
        /*0042*/ 	.short	(.L_39 - .L_38)


	//   ....[0]....
.L_38:
        /*0044*/ 	.word	0x00001d70


	//   ....[1]....
        /*0048*/ 	.word	0x000034a0


	//   ....[2]....
        /*004c*/ 	.word	0x000034c0


	//   ....[3]....
        /*0050*/ 	.word	0x000034f0


	//   ....[4]....
        /*0054*/ 	.word	0x00003e30


	//   ....[5]....
        /*0058*/ 	.word	0x00003ea0


	//   ....[6]....
        /*005c*/ 	.word	0x00003f80


	//   ....[7]....
        /*0060*/ 	.word	0x00004000


	//   ....[8]....
        /*0064*/ 	.word	0x00004110


	//   ....[9]....
        /*0068*/ 	.word	0x000041a0


	//   ....[10]....
        /*006c*/ 	.word	0x00004380


	//   ....[11]....
        /*0070*/ 	.word	0x000044e0


	//----- nvinfo : EIATTR_COOP_GROUP_MASK_REGIDS
	.align		4
.L_39:
        /*0074*/ 	.byte	0x04, 0x29
        /*0076*/ 	.short	(.L_41 - .L_40)


	//   ....[0]....
.L_40:
        /*0078*/ 	.word	0xffffffff


	//   ....[1]....
        /*007c*/ 	.word	0xffffffff


	//   ....[2]....
        /*0080*/ 	.word	0xffffffff


	//   ....[3]....
        /*0084*/ 	.word	0xffffffff


	//   ....[4]....
        /*0088*/ 	.word	0xffffffff


	//   ....[5]....
        /*008c*/ 	.word	0xffffffff


	//   ....[6]....
        /*0090*/ 	.word	0xffffffff


	//   ....[7]....
        /*0094*/ 	.word	0xffffffff


	//   ....[8]....
        /*0098*/ 	.word	0xffffffff


	//   ....[9]....
        /*009c*/ 	.word	0xffffffff


	//   ....[10]....
        /*00a0*/ 	.word	0xffffffff


	//   ....[11]....
        /*00a4*/ 	.word	0xffffffff


	//   ....[12]....
        /*00a8*/ 	.word	0xffffffff


	//----- nvinfo : EIATTR_COOP_GROUP_INSTR_OFFSETS
	.align		4
.L_41:
        /*00ac*/ 	.byte	0x04, 0x28
        /*00ae*/ 	.short	(.L_43 - .L_42)


	//   ....[0]....
.L_42:
        /*00b0*/ 	.word	0x00000090


	//   ....[1]....
        /*00b4*/ 	.word	0x000004d0


	//   ....[2]....
        /*00b8*/ 	.word	0x00000600


	//   ....[3]....
        /*00bc*/ 	.word	0x000007a0


	//   ....[4]....
        /*00c0*/ 	.word	0x000008a0


	//   ....[5]....
        /*00c4*/ 	.word	0x00000a10


	//   ....[6]....
        /*00c8*/ 	.word	0x00000b70


	//   ....[7]....
        /*00cc*/ 	.word	0x00001c50


	//   ....[8]....
        /*00d0*/ 	.word	0x00002910


	//   ....[9]....
        /*00d4*/ 	.word	0x00002b20


	//   ....[10]....
        /*00d8*/ 	.word	0x00002b50


	//   ....[11]....
        /*00dc*/ 	.word	0x00003380


	//   ....[12]....
        /*00e0*/ 	.word	0x000035b0


	//----- nvinfo : EIATTR_VRC_CTA_INIT_COUNT
	.align		4
.L_43:
        /*00e4*/ 	.byte	0x02, 0x4a
        /*00e6*/ 	.byte	0x80
	.zero		1


	//----- nvinfo : EIATTR_SYSCALL_OFFSETS
	.align		4
        /*00e8*/ 	.byte	0x04, 0x46
        /*00ea*/ 	.short	(.L_45 - .L_44)


	//   ....[0]....
.L_44:
        /*00ec*/ 	.word	0x00004f90


	//   ....[1]....
        /*00f0*/ 	.word	0x00005080


	//   ....[2]....
        /*00f4*/ 	.word	0x000059f0


	//   ....[3]....
        /*00f8*/ 	.word	0x00006eb0


	//   ....[4]....
        /*00fc*/ 	.word	0x000082d0


	//   ....[5]....
        /*0100*/ 	.word	0x000096e0


	//----- nvinfo : EIATTR_MBARRIER_INSTR_OFFSETS
	.align		4
.L_45:
        /*0104*/ 	.byte	0x04, 0x39
        /*0106*/ 	.short	(.L_47 - .L_46)


	//   ....[0]....
.L_46:
        /*0108*/ 	.word	0x000005b0
        /*010c*/ 	.word	0x000000ff
        /*0110*/ 	.word	0x00000000
        /*0114*/ 	.short	0x0100
        /*0116*/ 	.byte	0x05
	.zero		1


	//   ....[1]....
        /*0118*/ 	.word	0x000005c0
        /*011c*/ 	.word	0x000000ff
        /*0120*/ 	.word	0x00000010
        /*0124*/ 	.short	0x0100
        /*0126*/ 	.byte	0x05
	.zero		1


	//   ....[2]....
        /*0128*/ 	.word	0x000005d0
        /*012c*/ 	.word	0x000000ff
        /*0130*/ 	.word	0x00000008
        /*0134*/ 	.short	0x0100
        /*0136*/ 	.byte	0x05
	.zero		1


	//   ....[3]....
        /*0138*/ 	.word	0x000005e0
        /*013c*/ 	.word	0x000000ff
        /*0140*/ 	.word	0x00000018
        /*0144*/ 	.short	0x0100
        /*0146*/ 	.byte	0x05
	.zero		1


	//   ....[4]....
        /*0148*/ 	.word	0x00000710
        /*014c*/ 	.word	0x000000ff
        /*0150*/ 	.word	0x00000020
        /*0154*/ 	.short	0x0100
        /*0156*/ 	.byte	0x07
	.zero		1


	//   ....[5]....
        /*0158*/ 	.word	0x00000720
        /*015c*/ 	.word	0x000000ff
        /*0160*/ 	.word	0x00000040
        /*0164*/ 	.short	0x0100
        /*0166*/ 	.byte	0x07
	.zero		1


	//   ....[6]....
        /*0168*/ 	.word	0x00000730
        /*016c*/ 	.word	0x000000ff
        /*0170*/ 	.word	0x00000028
        /*0174*/ 	.short	0x0100
        /*0176*/ 	.byte	0x07
	.zero		1


	//   ....[7]....
        /*0178*/ 	.word	0x00000740
        /*017c*/ 	.word	0x000000ff
        /*0180*/ 	.word	0x00000048
        /*0184*/ 	.short	0x0100
        /*0186*/ 	.byte	0x07
	.zero		1


	//   ....[8]....
        /*0188*/ 	.word	0x00000750
        /*018c*/ 	.word	0x000000ff
        /*0190*/ 	.word	0x00000030
        /*0194*/ 	.short	0x0100
        /*0196*/ 	.byte	0x07
	.zero		1


	//   ....[9]....
        /*0198*/ 	.word	0x00000760
        /*019c*/ 	.word	0x000000ff
        /*01a0*/ 	.word	0x00000050
        /*01a4*/ 	.short	0x0100
        /*01a6*/ 	.byte	0x07
	.zero		1


	//   ....[10]....
        /*01a8*/ 	.word	0x00000770
        /*01ac*/ 	.word	0x000000ff
        /*01b0*/ 	.word	0x00000038
        /*01b4*/ 	.short	0x0100
        /*01b6*/ 	.byte	0x07
	.zero		1


	//   ....[11]....
        /*01b8*/ 	.word	0x00000780
        /*01bc*/ 	.word	0x000000ff
        /*01c0*/ 	.word	0x00000058
        /*01c4*/ 	.short	0x0100
        /*01c6*/ 	.byte	0x07
	.zero		1


	//   ....[12]....
        /*01c8*/ 	.word	0x00000870
        /*01cc*/ 	.word	0x000000ff
        /*01d0*/ 	.word	0x00000060
        /*01d4*/ 	.short	0x0100
        /*01d6*/ 	.byte	0x05
	.zero		1


	//   ....[13]....
        /*01d8*/ 	.word	0x00000880
        /*01dc*/ 	.word	0x000000ff
        /*01e0*/ 	.word	0x00000068
        /*01e4*/ 	.short	0x0100
        /*01e6*/ 	.byte	0x05
	.zero		1


	//   ....[14]....
        /*01e8*/ 	.word	0x000009c0
        /*01ec*/ 	.word	0x000000ff
        /*01f0*/ 	.word	0x00000070
        /*01f4*/ 	.short	0x0100
        /*01f6*/ 	.byte	0x05
	.zero		1


	//   ....[15]....
        /*01f8*/ 	.word	0x000009d0
        /*01fc*/ 	.word	0x000000ff
        /*0200*/ 	.word	0x00000080
        /*0204*/ 	.short	0x0100
        /*0206*/ 	.byte	0x05
	.zero		1


	//   ....[16]....
        /*0208*/ 	.word	0x000009e0
        /*020c*/ 	.word	0x000000ff
        /*0210*/ 	.word	0x00000078
        /*0214*/ 	.short	0x0100
        /*0216*/ 	.byte	0x05
	.zero		1


	//   ....[17]....
        /*0218*/ 	.word	0x000009f0
        /*021c*/ 	.word	0x000000ff
        /*0220*/ 	.word	0x00000088
        /*0224*/ 	.short	0x0100
        /*0226*/ 	.byte	0x05
	.zero		1


	//   ....[18]....
        /*0228*/ 	.word	0x00000b20
        /*022c*/ 	.word	0x000000ff
        /*0230*/ 	.word	0x00000090
        /*0234*/ 	.short	0x0100
        /*0236*/ 	.byte	0x07
	.zero		1


	//   ....[19]....
        /*0238*/ 	.word	0x00000b30
        /*023c*/ 	.word	0x000000ff
        /*0240*/ 	.word	0x000000a0
        /*0244*/ 	.short	0x0100
        /*0246*/ 	.byte	0x07
	.zero		1


	//   ....[20]....
        /*0248*/ 	.word	0x00000b40
        /*024c*/ 	.word	0x000000ff
        /*0250*/ 	.word	0x00000098
        /*0254*/ 	.short	0x0100
        /*0256*/ 	.byte	0x07
	.zero		1


	//   ....[21]....
        /*0258*/ 	.word	0x00000b50
        /*025c*/ 	.word	0x000000ff
        /*0260*/ 	.word	0x000000a8
        /*0264*/ 	.short	0x0100
        /*0266*/ 	.byte	0x07
	.zero		1


	//   ....[22]....
        /*0268*/ 	.word	0x00000c40
        /*026c*/ 	.word	0x000000ff
        /*0270*/ 	.word	0x000000b0
        /*0274*/ 	.short	0x0100
        /*0276*/ 	.byte	0x05
	.zero		1


	//   ....[23]....
        /*0278*/ 	.word	0x00000c50
        /*027c*/ 	.word	0x000000ff
        /*0280*/ 	.word	0x000000c0
        /*0284*/ 	.short	0x0100
        /*0286*/ 	.byte	0x05
	.zero		1


	//   ....[24]....
        /*0288*/ 	.word	0x00000c60
        /*028c*/ 	.word	0x000000ff
        /*0290*/ 	.word	0x000000b8
        /*0294*/ 	.short	0x0100
        /*0296*/ 	.byte	0x05
	.zero		1


	//   ....[25]....
        /*0298*/ 	.word	0x00000c70
        /*029c*/ 	.word	0x000000ff
        /*02a0*/ 	.word	0x000000c8
        /*02a4*/ 	.short	0x0100
        /*02a6*/ 	.byte	0x05
	.zero		1


	//   ....[26]....
        /*02a8*/ 	.word	0x00001550
        /*02ac*/ 	.word	0x00000003
        /*02b0*/ 	.word	0x000000c0
        /*02b4*/ 	.short	0x010a
        /*02b6*/ 	.byte	0xff
	.zero		1


	//   ....[27]....
        /*02b8*/ 	.word	0x00001580
        /*02bc*/ 	.word	0x00000003
        /*02c0*/ 	.word	0x000000b0
        /*02c4*/ 	.short	0x0101
        /*02c6*/ 	.byte	0xff
	.zero		1


	//   ....[28]....
        /*02c8*/ 	.word	0x00001650
        /*02cc*/ 	.word	0x000000ff
        /*02d0*/ 	.word	0x00000010
        /*02d4*/ 	.short	0x010a
        /*02d6*/ 	.byte	0x08
	.zero		1


	//   ....[29]....
        /*02d8*/ 	.word	0x000016f0
        /*02dc*/ 	.word	0x000000ff
        /*02e0*/ 	.word	0x00000010
        /*02e4*/ 	.short	0x010a
        /*02e6*/ 	.byte	0x21
	.zero		1


	//   ....[30]....
        /*02e8*/ 	.word	0x00001840
        /*02ec*/ 	.word	0x000000ff
        /*02f0*/ 	.word	0x00000010
        /*02f4*/ 	.short	0x010a
        /*02f6*/ 	.byte	0x08
	.zero		1


	//   ....[31]....
        /*02f8*/ 	.word	0x00001950
        /*02fc*/ 	.word	0x000000ff
        /*0300*/ 	.word	0x00000068
        /*0304*/ 	.short	0x0101
        /*0306*/ 	.byte	0x04
	.zero		1


	//   ....[32]....
        /*0308*/ 	.word	0x00001970
        /*030c*/ 	.word	0x000000ff
        /*0310*/ 	.word	0x00000010
        /*0314*/ 	.short	0x010a
        /*0316*/ 	.byte	0x08
	.zero		1


	//   ....[33]....
        /*0318*/ 	.word	0x000019f0
        /*031c*/ 	.word	0x000000ff
        /*0320*/ 	.word	0x00000010
        /*0324*/ 	.short	0x010a
        /*0326*/ 	.byte	0x11
	.zero		1


	//   ....[34]....
        /*0328*/ 	.word	0x00001b40
        /*032c*/ 	.word	0x000000ff
        /*0330*/ 	.word	0x00000010
        /*0334*/ 	.short	0x010a
        /*0336*/ 	.byte	0x08
	.zero		1


	//   ....[35]....
        /*0338*/ 	.word	0x00001c80
        /*033c*/ 	.word	0x00000002
        /*0340*/ 	.word	0x00000070
        /*0344*/ 	.short	0x010a
        /*0346*/ 	.byte	0xff
	.zero		1


	//   ....[36]....
        /*0348*/ 	.word	0x00001d40
        /*034c*/ 	.word	0x00000002
        /*0350*/ 	.word	0x00000000
        /*0354*/ 	.short	0x0101
        /*0356*/ 	.byte	0xff
	.zero		1


	//   ....[37]....
        /*0358*/ 	.word	0x000022a0
        /*035c*/ 	.word	0x000000ff
        /*0360*/ 	.word	0x00000000
        /*0364*/ 	.short	0x010a
        /*0366*/ 	.byte	0x04
	.zero		1


	//   ....[38]....
        /*0368*/ 	.word	0x00002340
        /*036c*/ 	.word	0x00000000
        /*0370*/ 	.word	0x00000000
        /*0374*/ 	.short	0x010a
        /*0376*/ 	.byte	0xff
	.zero		1


	//   ....[39]....
        /*0378*/ 	.word	0x00002460
        /*037c*/ 	.word	0x00000000
        /*0380*/ 	.word	0x000000b0
        /*0384*/ 	.short	0x010a
        /*0386*/ 	.byte	0xff
	.zero		1


	//   ....[40]....
        /*0388*/ 	.word	0x000024c0
        /*038c*/ 	.word	0x00000004
        /*0390*/ 	.word	0x00000000
        /*0394*/ 	.short	0x0101
        /*0396*/ 	.byte	0xff
	.zero		1


	//   ....[41]....
        /*0398*/ 	.word	0x000024e0
        /*039c*/ 	.word	0x000000ff
        /*03a0*/ 	.word	0x00000080
        /*03a4*/ 	.short	0x010a
        /*03a6*/ 	.byte	0x05
	.zero		1


	//   ....[42]....
        /*03a8*/ 	.word	0x00002600
        /*03ac*/ 	.word	0x00000000
        /*03b0*/ 	.word	0x00000070
        /*03b4*/ 	.short	0x010a
        /*03b6*/ 	.byte	0xff
	.zero		1


	//   ....[43]....
        /*03b8*/ 	.word	0x00002710
        /*03bc*/ 	.word	0x00000000
        /*03c0*/ 	.word	0x00000000
        /*03c4*/ 	.short	0x0101
        /*03c6*/ 	.byte	0xff
	.zero		1


	//   ....[44]....
        /*03c8*/ 	.word	0x000027a0
        /*03cc*/ 	.word	0x000000ff
        /*03d0*/ 	.word	0x00000080
        /*03d4*/ 	.short	0x0106
        /*03d6*/ 	.byte	0x05
	.zero		1


	//   ....[45]....
        /*03d8*/ 	.word	0x000027c0
        /*03dc*/ 	.word	0x000000ff
        /*03e0*/ 	.word	0x00000080
        /*03e4*/ 	.short	0x010a
        /*03e6*/ 	.byte	0x05
	.zero		1


	//   ....[46]....
        /*03e8*/ 	.word	0x00002850
        /*03ec*/ 	.word	0x000000ff
        /*03f0*/ 	.word	0x00000080
        /*03f4*/ 	.short	0x0106
        /*03f6*/ 	.byte	0x04
	.zero		1


	//   ....[47]....
        /*03f8*/ 	.word	0x00002890
        /*03fc*/ 	.word	0x00000000
        /*0400*/ 	.word	0x00000080
        /*0404*/ 	.short	0x010a
        /*0406*/ 	.byte	0xff
	.zero		1


	//   ....[48]....
        /*0408*/ 	.word	0x00002d90
        /*040c*/ 	.word	0x00000000
        /*0410*/ 	.word	0x00000070
        /*0414*/ 	.short	0x010a
        /*0416*/ 	.byte	0xff
	.zero		1


	//   ....[49]....
        /*0418*/ 	.word	0x00002ea0
        /*041c*/ 	.word	0x00000003
        /*0420*/ 	.word	0x00000000
        /*0424*/ 	.short	0x0101
        /*0426*/ 	.byte	0xff
	.zero		1


	//   ....[50]....
        /*0428*/ 	.word	0x00002eb0
        /*042c*/ 	.word	0x000000ff
        /*0430*/ 	.word	0x00000000
        /*0434*/ 	.short	0x010a
        /*0436*/ 	.byte	0x04
	.zero		1


	//   ....[51]....
        /*0438*/ 	.word	0x00002ed0
        /*043c*/ 	.word	0x000000ff
        /*0440*/ 	.word	0x000000a0
        /*0444*/ 	.short	0x010a
        /*0446*/ 	.byte	0x08
	.zero		1


	//   ....[52]....
        /*0448*/ 	.word	0x00002fa0
        /*044c*/ 	.word	0x000000ff
        /*0450*/ 	.word	0x00000000
        /*0454*/ 	.short	0x010a
        /*0456*/ 	.byte	0x07
	.zero		1


	//   ....[53]....
        /*0458*/ 	.word	0x000030e0
        /*045c*/ 	.word	0x000000ff
        /*0460*/ 	.word	0x00000000
        /*0464*/ 	.short	0x010a
        /*0466*/ 	.byte	0x04
	.zero		1


	//   ....[54]....
        /*0468*/ 	.word	0x000032d0
        /*046c*/ 	.word	0x000000ff
        /*0470*/ 	.word	0x00000000
        /*0474*/ 	.short	0x010a
        /*0476*/ 	.byte	0x05
	.zero		1


	//   ....[55]....
        /*0478*/ 	.word	0x00003360
        /*047c*/ 	.word	0x000000ff
        /*0480*/ 	.word	0x00000000
        /*0484*/ 	.short	0x010a
        /*0486*/ 	.byte	0x07
	.zero		1


	//   ....[56]....
        /*0488*/ 	.word	0x000037e0
        /*048c*/ 	.word	0x00000000
        /*0490*/ 	.word	0x00000070
        /*0494*/ 	.short	0x010a
        /*0496*/ 	.byte	0xff
	.zero		1


	//   ....[57]....
        /*0498*/ 	.word	0x000038a0
        /*049c*/ 	.word	0x00000000
        /*04a0*/ 	.word	0x00000000
        /*04a4*/ 	.short	0x0101
        /*04a6*/ 	.byte	0xff
	.zero		1


	//   ....[58]....
        /*04a8*/ 	.word	0x00003bc0
        /*04ac*/ 	.word	0x000000ff
        /*04b0*/ 	.word	0x00000068
        /*04b4*/ 	.short	0x010a
        /*04b6*/ 	.byte	0x07
	.zero		1


	//   ....[59]....
        /*04b8*/ 	.word	0x00003db0
        /*04bc*/ 	.word	0x000000ff
        /*04c0*/ 	.word	0x00000040
        /*04c4*/ 	.short	0x010a
        /*04c6*/ 	.byte	0x07
	.zero		1


	//   ....[60]....
        /*04c8*/ 	.word	0x00003f20
        /*04cc*/ 	.word	0x000000ff
        /*04d0*/ 	.word	0x00000020
        /*04d4*/ 	.short	0x010b
        /*04d6*/ 	.byte	0x07
	.zero		1


	//   ....[61]....
        /*04d8*/ 	.word	0x00003f30
        /*04dc*/ 	.word	0x000000ff
        /*04e0*/ 	.word	0x00000000
        /*04e4*/ 	.short	0x0101
        /*04e6*/ 	.byte	0x08
	.zero		1


	//   ....[62]....
        /*04e8*/ 	.word	0x00003f50
        /*04ec*/ 	.word	0x000000ff
        /*04f0*/ 	.word	0x00000048
        /*04f4*/ 	.short	0x010a
        /*04f6*/ 	.byte	0x07
	.zero		1


	//   ....[63]....
        /*04f8*/ 	.word	0x000040b0
        /*04fc*/ 	.word	0x000000ff
        /*0500*/ 	.word	0x00000028
        /*0504*/ 	.short	0x010b
        /*0506*/ 	.byte	0x07
	.zero		1


	//   ....[64]....
        /*0508*/ 	.word	0x000040c0
        /*050c*/ 	.word	0x000000ff
        /*0510*/ 	.word	0x00000000
        /*0514*/ 	.short	0x0101
        /*0516*/ 	.byte	0x08
	.zero		1


	//   ....[65]....
        /*0518*/ 	.word	0x000040d0
        /*051c*/ 	.word	0x000000ff
        /*0520*/ 	.word	0x00000050
        /*0524*/ 	.short	0x010a
        /*0526*/ 	.byte	0x07
	.zero		1


	//   ....[66]....
        /*0528*/ 	.word	0x00004270
        /*052c*/ 	.word	0x000000ff
        /*0530*/ 	.word	0x00000030
        /*0534*/ 	.short	0x010b
        /*0536*/ 	.byte	0x07
	.zero		1


	//   ....[67]....
        /*0538*/ 	.word	0x000042e0
        /*053c*/ 	.word	0x000000ff
        /*0540*/ 	.word	0x00000000
        /*0544*/ 	.short	0x0101
        /*0546*/ 	.byte	0x08
	.zero		1


	//   ....[68]....
        /*0548*/ 	.word	0x00004310
        /*054c*/ 	.word	0x000000ff
        /*0550*/ 	.word	0x00000058
        /*0554*/ 	.short	0x010a
        /*0556*/ 	.byte	0x07
	.zero		1


	//   ....[69]....
        /*0558*/ 	.word	0x00004520
        /*055c*/ 	.word	0x000000ff
        /*0560*/ 	.word	0x00000038
        /*0564*/ 	.short	0x010b
        /*0566*/ 	.byte	0x07
	.zero		1


	//   ....[70]....
        /*0568*/ 	.word	0x00004540
        /*056c*/ 	.word	0x000000ff
        /*0570*/ 	.word	0x00000000
        /*0574*/ 	.short	0x0101
        /*0576*/ 	.byte	0x0d
	.zero		1


	//   ....[71]....
        /*0578*/ 	.word	0x00004570
        /*057c*/ 	.word	0x000000ff
        /*0580*/ 	.word	0x00000040
        /*0584*/ 	.short	0x010a
        /*0586*/ 	.byte	0x07
	.zero		1


	//   ....[72]....
        /*0588*/ 	.word	0x00004590
        /*058c*/ 	.word	0x000000ff
        /*0590*/ 	.word	0x00000048
        /*0594*/ 	.short	0x010a
        /*0596*/ 	.byte	0x07
	.zero		1


	//   ....[73]....
        /*0598*/ 	.word	0x000045b0
        /*059c*/ 	.word	0x000000ff
        /*05a0*/ 	.word	0x00000050
        /*05a4*/ 	.short	0x010a
        /*05a6*/ 	.byte	0x07
	.zero		1


	//   ....[74]....
        /*05a8*/ 	.word	0x000045f0
        /*05ac*/ 	.word	0x00000000
        /*05b0*/ 	.word	0x00000058
        /*05b4*/ 	.short	0x010a
        /*05b6*/ 	.byte	0xff
	.zero		1


	//   ....[75]....
        /*05b8*/ 	.word	0x00004950
        /*05bc*/ 	.word	0x00000000
        /*05c0*/ 	.word	0x00000070
        /*05c4*/ 	.short	0x010a
        /*05c6*/ 	.byte	0xff
	.zero		1


	//   ....[76]....
        /*05c8*/ 	.word	0x00004a60
        /*05cc*/ 	.word	0x00000000
        /*05d0*/ 	.word	0x00000000
        /*05d4*/ 	.short	0x0101
        /*05d6*/ 	.byte	0xff
	.zero		1


	//   ....[77]....
        /*05d8*/ 	.word	0x00005510
        /*05dc*/ 	.word	0x000000ff
        /*05e0*/ 	.word	0x00000020
        /*05e4*/ 	.short	0x010a
        /*05e6*/ 	.byte	0x30
	.zero		1


	//   ....[78]....
        /*05e8*/ 	.word	0x000055d0
        /*05ec*/ 	.word	0x00000057
        /*05f0*/ 	.word	0x00000090
        /*05f4*/ 	.short	0x010a
        /*05f6*/ 	.byte	0xff
	.zero		1


	//   ....[79]....
        /*05f8*/ 	.word	0x00005700
        /*05fc*/ 	.word	0x000000ff
        /*0600*/ 	.word	0x00000020
        /*0604*/ 	.short	0x010a
        /*0606*/ 	.byte	0x30
	.zero		1


	//   ....[80]....
        /*0608*/ 	.word	0x000058d0
        /*060c*/ 	.word	0x00000057
        /*0610*/ 	.word	0x00000090
        /*0614*/ 	.short	0x010a
        /*0616*/ 	.byte	0xff
	.zero		1


	//   ....[81]....
        /*0618*/ 	.word	0x00006b50
        /*061c*/ 	.word	0x00000000
        /*0620*/ 	.word	0x00000000
        /*0624*/ 	.short	0x0101
        /*0626*/ 	.byte	0xff
	.zero		1


	//   ....[82]....
        /*0628*/ 	.word	0x00006b60
        /*062c*/ 	.word	0x00000003
        /*0630*/ 	.word	0x00000020
        /*0634*/ 	.short	0x010a
        /*0636*/ 	.byte	0xff
	.zero		1


	//   ....[83]....
        /*0638*/ 	.word	0x00006c40
        /*063c*/ 	.word	0x00000003
        /*0640*/ 	.word	0x00000020
        /*0644*/ 	.short	0x010a
        /*0646*/ 	.byte	0xff
	.zero		1


	//   ....[84]....
        /*0648*/ 	.word	0x00007f70
        /*064c*/ 	.word	0x00000055
        /*0650*/ 	.word	0x00000000
        /*0654*/ 	.short	0x0101
        /*0656*/ 	.byte	0xff
	.zero		1


	//   ....[85]....
        /*0658*/ 	.word	0x00007f90
        /*065c*/ 	.word	0x00000000
        /*0660*/ 	.word	0x00000020
        /*0664*/ 	.short	0x010a
        /*0666*/ 	.byte	0xff
	.zero		1


	//   ....[86]....
        /*0668*/ 	.word	0x00008060
        /*066c*/ 	.word	0x00000000
        /*0670*/ 	.word	0x00000020
        /*0674*/ 	.short	0x010a
        /*0676*/ 	.byte	0xff
	.zero		1


	//   ....[87]....
        /*0678*/ 	.word	0x00009390
        /*067c*/ 	.word	0x00000054
        /*0680*/ 	.word	0x00000000
        /*0684*/ 	.short	0x0101
        /*0686*/ 	.byte	0xff
	.zero		1


	//   ....[88]....
        /*0688*/ 	.word	0x000093b0
        /*068c*/ 	.word	0x00000003
        /*0690*/ 	.word	0x00000020
        /*0694*/ 	.short	0x010a
        /*0696*/ 	.byte	0xff
	.zero		1


	//   ....[89]....
        /*0698*/ 	.word	0x00009480
        /*069c*/ 	.word	0x00000003
        /*06a0*/ 	.word	0x00000020
        /*06a4*/ 	.short	0x010a
        /*06a6*/ 	.byte	0xff
	.zero		1


	//   ....[90]....
        /*06a8*/ 	.word	0x00009840
        /*06ac*/ 	.word	0x000000ff
        /*06b0*/ 	.word	0x00000000
        /*06b4*/ 	.short	0x0101
        /*06b6*/ 	.byte	0x05
	.zero		1


	//   ....[91]....
        /*06b8*/ 	.word	0x0000a800
        /*06bc*/ 	.word	0x00000000
        /*06c0*/ 	.word	0x00000000
        /*06c4*/ 	.short	0x0101
        /*06c6*/ 	.byte	0xff
	.zero		1


	//   ....[92]....
        /*06c8*/ 	.word	0x0000aa70
        /*06cc*/ 	.word	0x000000ff
        /*06d0*/ 	.word	0x00000000
        /*06d4*/ 	.short	0x0101
        /*06d6*/ 	.byte	0x04
	.zero		1


	//   ....[93]....
        /*06d8*/ 	.word	0x0000aa90
        /*06dc*/ 	.word	0x00000003
        /*06e0*/ 	.word	0x000000c0
        /*06e4*/ 	.short	0x010a
        /*06e6*/ 	.byte	0xff
	.zero		1


	//   ....[94]....
        /*06e8*/ 	.word	0x0000aaf0
        /*06ec*/ 	.word	0x00000002
        /*06f0*/ 	.word	0x00000010
        /*06f4*/ 	.short	0x010a
        /*06f6*/ 	.byte	0xff
	.zero		1


	//   ....[95]....
        /*06f8*/ 	.word	0x0000ab50
        /*06fc*/ 	.word	0x00000002
        /*0700*/ 	.word	0x00000010
        /*0704*/ 	.short	0x010a
        /*0706*/ 	.byte	0xff
	.zero		1


	//   ....[96]....
        /*0708*/ 	.word	0x0000aba0
        /*070c*/ 	.word	0x00000002
        /*0710*/ 	.word	0x00000070
        /*0714*/ 	.short	0x010a
        /*0716*/ 	.byte	0xff
	.zero		1


	//   ....[97]....
        /*0718*/ 	.word	0x0000ac00
        /*071c*/ 	.word	0x00000000
        /*0720*/ 	.word	0x00000000
        /*0724*/ 	.short	0x010a
        /*0726*/ 	.byte	0xff
	.zero		1


	//   ....[98]....
        /*0728*/ 	.word	0x0000ac50
        /*072c*/ 	.word	0x00000000
        /*0730*/ 	.word	0x000000b0
        /*0734*/ 	.short	0x010a
        /*0736*/ 	.byte	0xff
	.zero		1


	//   ....[99]....
        /*0738*/ 	.word	0x0000acb0
        /*073c*/ 	.word	0x00000000
        /*0740*/ 	.word	0x00000080
        /*0744*/ 	.short	0x010a
        /*0746*/ 	.byte	0xff
	.zero		1


	//   ....[100]....
        /*0748*/ 	.word	0x0000ad00
        /*074c*/ 	.word	0x00000000
        /*0750*/ 	.word	0x00000070
        /*0754*/ 	.short	0x010a
        /*0756*/ 	.byte	0xff
	.zero		1


	//   ....[101]....
        /*0758*/ 	.word	0x0000ad60
        /*075c*/ 	.word	0x00000000
        /*0760*/ 	.word	0x00000080
        /*0764*/ 	.short	0x010a
        /*0766*/ 	.byte	0xff
	.zero		1


	//   ....[102]....
        /*0768*/ 	.word	0x0000adb0
        /*076c*/ 	.word	0x00000000
        /*0770*/ 	.word	0x00000070
        /*0774*/ 	.short	0x010a
        /*0776*/ 	.byte	0xff
	.zero		1


	//   ....[103]....
        /*0778*/ 	.word	0x0000ae10
        /*077c*/ 	.word	0x00000003
        /*0780*/ 	.word	0x000000a0
        /*0784*/ 	.short	0x010a
        /*0786*/ 	.byte	0xff
	.zero		1


	//   ....[104]....
        /*0788*/ 	.word	0x0000ae70
        /*078c*/ 	.word	0x00000000
        /*0790*/ 	.word	0x00000000
        /*0794*/ 	.short	0x010a
        /*0796*/ 	.byte	0xff
	.zero		1


	//   ....[105]....
        /*0798*/ 	.word	0x0000aed0
        /*079c*/ 	.word	0x00000000
        /*07a0*/ 	.word	0x00000000
        /*07a4*/ 	.short	0x010a
        /*07a6*/ 	.byte	0xff
	.zero		1


	//   ....[106]....
        /*07a8*/ 	.word	0x0000af30
        /*07ac*/ 	.word	0x00000000
        /*07b0*/ 	.word	0x00000000
        /*07b4*/ 	.short	0x010a
        /*07b6*/ 	.byte	0xff
	.zero		1


	//   ....[107]....
        /*07b8*/ 	.word	0x0000af80
        /*07bc*/ 	.word	0x00000000
        /*07c0*/ 	.word	0x00000070
        /*07c4*/ 	.short	0x010a
        /*07c6*/ 	.byte	0xff
	.zero		1


	//   ....[108]....
        /*07c8*/ 	.word	0x0000afe0
        /*07cc*/ 	.word	0x00000000
        /*07d0*/ 	.word	0x00000068
        /*07d4*/ 	.short	0x010a
        /*07d6*/ 	.byte	0xff
	.zero		1


	//   ....[109]....
        /*07d8*/ 	.word	0x0000b040
        /*07dc*/ 	.word	0x00000003
        /*07e0*/ 	.word	0x00000040
        /*07e4*/ 	.short	0x010a
        /*07e6*/ 	.byte	0xff
	.zero		1


	//   ....[110]....
        /*07e8*/ 	.word	0x0000b0a0
        /*07ec*/ 	.word	0x00000003
        /*07f0*/ 	.word	0x00000048
        /*07f4*/ 	.short	0x010a
        /*07f6*/ 	.byte	0xff
	.zero		1


	//   ....[111]....
        /*07f8*/ 	.word	0x0000b100
        /*07fc*/ 	.word	0x00000003
        /*0800*/ 	.word	0x00000050
        /*0804*/ 	.short	0x010a
        /*0806*/ 	.byte	0xff
	.zero		1


	//   ....[112]....
        /*0808*/ 	.word	0x0000b160
        /*080c*/ 	.word	0x00000003
        /*0810*/ 	.word	0x00000058
        /*0814*/ 	.short	0x010a
        /*0816*/ 	.byte	0xff
	.zero		1


	//   ....[113]....
        /*0818*/ 	.word	0x0000b1c0
        /*081c*/ 	.word	0x00000000
        /*0820*/ 	.word	0x00000040
        /*0824*/ 	.short	0x010a
        /*0826*/ 	.byte	0xff
	.zero		1


	//   ....[114]....
        /*0828*/ 	.word	0x0000b220
        /*082c*/ 	.word	0x00000000
        /*0830*/ 	.word	0x00000048
        /*0834*/ 	.short	0x010a
        /*0836*/ 	.byte	0xff
	.zero		1


	//   ....[115]....
        /*0838*/ 	.word	0x0000b280
        /*083c*/ 	.word	0x00000000
        /*0840*/ 	.word	0x00000050
        /*0844*/ 	.short	0x010a
        /*0846*/ 	.byte	0xff
	.zero		1


	//   ....[116]....
        /*0848*/ 	.word	0x0000b2d0
        /*084c*/ 	.word	0x00000000
        /*0850*/ 	.word	0x00000070
        /*0854*/ 	.short	0x010a
        /*0856*/ 	.byte	0xff
	.zero		1


	//   ....[117]....
        /*0858*/ 	.word	0x0000b330
        /*085c*/ 	.word	0x00000003
        /*0860*/ 	.word	0x00000020
        /*0864*/ 	.short	0x010a
        /*0866*/ 	.byte	0xff
	.zero		1


	//   ....[118]....
        /*0868*/ 	.word	0x0000b380
        /*086c*/ 	.word	0x00000057
        /*0870*/ 	.word	0x00000090
        /*0874*/ 	.short	0x010a
        /*0876*/ 	.byte	0xff
	.zero		1


	//   ....[119]....
        /*0878*/ 	.word	0x0000b3d0
        /*087c*/ 	.word	0x00000003
        /*0880*/ 	.word	0x00000020
        /*0884*/ 	.short	0x010a
        /*0886*/ 	.byte	0xff
	.zero		1


	//   ....[120]....
        /*0888*/ 	.word	0x0000b420
        /*088c*/ 	.word	0x00000000
        /*0890*/ 	.word	0x00000020
        /*0894*/ 	.short	0x010a
        /*0896*/ 	.byte	0xff
	.zero		1


	//   ....[121]....
        /*0898*/ 	.word	0x0000b470
        /*089c*/ 	.word	0x00000003
        /*08a0*/ 	.word	0x00000020
        /*08a4*/ 	.short	0x010a
        /*08a6*/ 	.byte	0xff
	.zero		1


	//----- nvinfo : EIATTR_NUM_MBARRIERS
	.align		4
.L_47:
        /*08a8*/ 	.byte	0x03, 0x38
        /*08aa*/ 	.short	0x001a


	//----- nvinfo : EIATTR_EXIT_INSTR_OFFSETS
	.align		4
        /*08ac*/ 	.byte	0x04, 0x1c
        /*08ae*/ 	.short	(.L_49 - .L_48)


	//   ....[0]....
.L_48:
        /*08b0*/ 	.word	0x00002370


	//   ....[1]....
        /*08b4*/ 	.word	0x00002860


	//   ....[2]....
        /*08b8*/ 	.word	0x000028c0


	//   ....[3]....
        /*08bc*/ 	.word	0x000035c0


	//   ....[4]....
        /*08c0*/ 	.word	0x00004620


	//   ....[5]....
        /*08c4*/ 	.word	0x00004660


	//   ....[6]....
        /*08c8*/ 	.word	0x0000a960


	//   ....[7]....
        /*08cc*/ 	.word	0x0000a9e0


	//   ....[8]....
        /*08d0*/ 	.word	0x0000aa10


	//   ....[9]....
        /*08d4*/ 	.word	0x0000aa80


	//----- nvinfo : EIATTR_MAX_THREADS
	.align		4
.L_49:
        /*08d8*/ 	.byte	0x04, 0x05
        /*08da*/ 	.short	(.L_51 - .L_50)
.L_50:
        /*08dc*/ 	.word	0x00000100
        /*08e0*/ 	.word	0x00000001
        /*08e4*/ 	.word	0x00000001


	//----- nvinfo : EIATTR_CRS_STACK_SIZE
	.align		4
.L_51:
        /*08e8*/ 	.byte	0x04, 0x1e
        /*08ea*/ 	.short	(.L_53 - .L_52)
.L_52:
        /*08ec*/ 	.word	0x00000000


	//----- nvinfo : EIATTR_CBANK_PARAM_SIZE
	.align		4
.L_53:
        /*08f0*/ 	.byte	0x03, 0x19
        /*08f2*/ 	.short	0x0800


	//----- nvinfo : EIATTR_PARAM_CBANK
	.align		4
        /*08f4*/ 	.byte	0x04, 0x0a
        /*08f6*/ 	.short	(.L_55 - .L_54)
	.align		4
.L_54:
        /*08f8*/ 	.word	index@(.nv.constant0._ZN7cutlass13device_kernelINS_4gemm6kernel13GemmUniversalIN4cute5tupleIJiiiiEEENS1_10collective13CollectiveMmaINS1_35MainloopSm100TmaUmmaWarpSpecializedILi2ELi2ELi2ENS5_IJNS4_1CILi1EEESB_SB_EEEEENS5_IJNSA_ILi128EEENSA_ILi256EEENSA_ILi32EEEEEENS_6half_tENS5_IJlSB_lEEESI_SJ_NS4_8TiledMMAINS4_8MMA_AtomIJNS4_20SM100_MMA_F16BF16_SSISI_SI_fLi128ELi256ELNS4_4UMMA5MajorE0ELSO_0ELNSN_7ScaleInE0ELSP_0EEEEEENS4_6LayoutISC_NS5_IJNSA_ILi0EEEST_ST_EEEEENS5_IJNS4_10UnderscoreESW_SW_EEEEENS4_13SM90_TMA_LOADENS4_14ComposedLayoutINS4_7SwizzleILi2ELi4ELi3EEENS4_18smem_ptr_flag_bitsILi16EEENSS_INS5_IJNSA_ILi8EEESG_EEENS5_IJSG_SB_EEEEEEEvNS4_8identityESZ_S19_vS1A_EENS_8epilogue10collective18CollectiveEpilogueINS1C_23Sm100TmaWarpSpecializedILi4ELi2ELi64ELb1ELb0EEEJSH_NS5_IJNSS_ISE_SB_EENSS_INSA_ILi64EEESB_EEEEESI_SJ_SI_SJ_NS1C_6fusion15FusionCallbacksIS1G_NS1L_17LinearCombinationISI_fSI_fLNS_15FloatRoundStyleE2EEESH_S1K_JEEENS4_5SM1004TMEM4LOAD26SM100_TMEM_LOAD_32dp32b64xESZ_NS10_INS11_ILi3ELi4ELi3EEES14_NSS_INS5_IJS15_S1I_EEENS5_IJS1I_SB_EEEEEEENS4_39AutoVectorizingCopyWithAssumedAlignmentILi128EEENS4_14SM90_TMA_STOREES1Z_S21_S21_EEEvvEEEEvNT_6ParamsE)
        /*08fc*/ 	.short	0x0380
        /*08fe*/ 	.short	0x0800


	//----- nvinfo : EIATTR_SW_WAR
	.align		4
.L_55:
        /*0900*/ 	.byte	0x04, 0x36
        /*0902*/ 	.short	(.L_57 - .L_56)
.L_56:
        /*0904*/ 	.word	0x00000008
.L_57:


//--------------------- .nv.callgraph             --------------------------
	.section	.nv.callgraph,"",@"SHT_CUDA_CALLGRAPH"
	.align	4
	.sectionentsize	8
	.align		4
        /*0000*/ 	.word	0x00000000
	.align		4
        /*0004*/ 	.word	0xffffffff
	.align		4
        /*0008*/ 	.word	index@(_ZN7cutlass13device_kernelINS_4gemm6kernel13GemmUniversalIN4cute5tupleIJiiiiEEENS1_10collective13CollectiveMmaINS1_35MainloopSm100TmaUmmaWarpSpecializedILi2ELi2ELi2ENS5_IJNS4_1CILi1EEESB_SB_EEEEENS5_IJNSA_ILi128EEENSA_ILi256EEENSA_ILi32EEEEEENS_6half_tENS5_IJlSB_lEEESI_SJ_NS4_8TiledMMAINS4_8MMA_AtomIJNS4_20SM100_MMA_F16BF16_SSISI_SI_fLi128ELi256ELNS4_4UMMA5MajorE0ELSO_0ELNSN_7ScaleInE0ELSP_0EEEEEENS4_6LayoutISC_NS5_IJNSA_ILi0EEEST_ST_EEEEENS5_IJNS4_10UnderscoreESW_SW_EEEEENS4_13SM90_TMA_LOADENS4_14ComposedLayoutINS4_7SwizzleILi2ELi4ELi3EEENS4_18smem_ptr_flag_bitsILi16EEENSS_INS5_IJNSA_ILi8EEESG_EEENS5_IJSG_SB_EEEEEEEvNS4_8identityESZ_S19_vS1A_EENS_8epilogue10collective18CollectiveEpilogueINS1C_23Sm100TmaWarpSpecializedILi4ELi2ELi64ELb1ELb0EEEJSH_NS5_IJNSS_ISE_SB_EENSS_INSA_ILi64EEESB_EEEEESI_SJ_SI_SJ_NS1C_6fusion15FusionCallbacksIS1G_NS1L_17LinearCombinationISI_fSI_fLNS_15FloatRoundStyleE2EEESH_S1K_JEEENS4_5SM1004TMEM4LOAD26SM100_TMEM_LOAD_32dp32b64xESZ_NS10_INS11_ILi3ELi4ELi3EEES14_NSS_INS5_IJS15_S1I_EEENS5_IJS1I_SB_EEEEEEENS4_39AutoVectorizingCopyWithAssumedAlignmentILi128EEENS4_14SM90_TMA_STOREES1Z_S21_S21_EEEvvEEEEvNT_6ParamsE)
	.align		4
        /*000c*/ 	.word	index@(__assertfail)
	.align		4
        /*0010*/ 	.word	0x00000000
	.align		4
        /*0014*/ 	.word	0xfffffffe
	.align		4
        /*0018*/ 	.word	0x00000000
	.align		4
        /*001c*/ 	.word	0xfffffffd
	.align		4
        /*0020*/ 	.word	0x00000000
	.align		4
        /*0024*/ 	.word	0xfffffffc


//--------------------- .nv.constant4             --------------------------
	.section	.nv.constant4,"a",@progbits
	.align	8
	.align		8
.nv.constant4:
        /*0000*/ 	.dword	__assertfail
	.align		8
        /*0008*/ 	.dword	__unnamed_1
	.align		8
        /*0010*/ 	.dword	__unnamed_2
	.align		8
        /*0018*/ 	.dword	_ZN40_INTERNAL_b99b4989_4_k_cu_ce5c3f4e_299304cuda3std3__45__cpo5beginE
	.align		8
        /*0020*/ 	.dword	_ZN40_INTERNAL_b99b4989_4_k_cu_ce5c3f4e_299304cuda3std3__45__cpo3endE
	.align		8
        /*0028*/ 	.dword	_ZN40_INTERNAL_b99b4989_4_k_cu_ce5c3f4e_299304cuda3std3__45__cpo6cbeginE
	.align		8
        /*0030*/ 	.dword	_ZN40_INTERNAL_b99b4989_4_k_cu_ce5c3f4e_299304cuda3std3__45__cpo4cendE
	.align		8
        /*0038*/ 	.dword	_ZN40_INTERNAL_b99b4989_4_k_cu_ce5c3f4e_299304cuda3std3__442_GLOBAL__N__b99b4989_4_k_cu_ce5c3f4e_299306ignoreE
	.align		8
        /*0040*/ 	.dword	_ZN40_INTERNAL_b99b4989_4_k_cu_ce5c3f4e_299304cuda3std3__419piecewise_constructE
	.align		8
        /*0048*/ 	.dword	_ZN40_INTERNAL_b99b4989_4_k_cu_ce5c3f4e_299304cuda3std3__48in_placeE
	.align		8
        /*0050*/ 	.dword	_ZN40_INTERNAL_b99b4989_4_k_cu_ce5c3f4e_299304cuda3std6ranges3__45__cpo4swapE
	.align		8
        /*0058*/ 	.dword	_ZN40_INTERNAL_b99b4989_4_k_cu_ce5c3f4e_299304cuda3std6ranges3__45__cpo9iter_moveE
	.align		8
        /*0060*/ 	.dword	_ZN40_INTERNAL_b99b4989_4_k_cu_ce5c3f4e_299304cute7productE
	.align		8
        /*0068*/ 	.dword	_ZN40_INTERNAL_b99b4989_4_k_cu_ce5c3f4e_299304cute1_E
	.align		8
        /*0070*/ 	.dword	$str$25
	.align		8
        /*0078*/ 	.dword	$str$26
	.align		8
        /*0080*/ 	.dword	$str$27
	.align		8
        /*0088*/ 	.dword	$str$28


//--------------------- .text._ZN7cutlass13device_kernelINS_4gemm6kernel13GemmUniversalIN4cute5tupleIJiiiiEEENS1_10collective13CollectiveMmaINS1_35MainloopSm100TmaUmmaWarpSpecializedILi2ELi2ELi2ENS5_IJNS4_1CILi1EEESB_SB_EEEEENS5_IJNSA_ILi128EEENSA_ILi256EEENSA_ILi32EEEEEENS_6half_tENS5_IJlSB_lEEESI_SJ_NS4_8TiledMMAINS4_8MMA_AtomIJNS4_20SM100_MMA_F16BF16_SSISI_SI_fLi128ELi256ELNS4_4UMMA5MajorE0ELSO_0ELNSN_7ScaleInE0ELSP_0EEEEEENS4_6LayoutISC_NS5_IJNSA_ILi0EEEST_ST_EEEEENS5_IJNS4_10UnderscoreESW_SW_EEEEENS4_13SM90_TMA_LOADENS4_14ComposedLayoutINS4_7SwizzleILi2ELi4ELi3EEENS4_18smem_ptr_flag_bitsILi16EEENSS_INS5_IJNSA_ILi8EEESG_EEENS5_IJSG_SB_EEEEEEEvNS4_8identityESZ_S19_vS1A_EENS_8epilogue10collective18CollectiveEpilogueINS1C_23Sm100TmaWarpSpecializedILi4ELi2ELi64ELb1ELb0EEEJSH_NS5_IJNSS_ISE_SB_EENSS_INSA_ILi64EEESB_EEEEESI_SJ_SI_SJ_NS1C_6fusion15FusionCallbacksIS1G_NS1L_17LinearCombinationISI_fSI_fLNS_15FloatRoundStyleE2EEESH_S1K_JEEENS4_5SM1004TMEM4LOAD26SM100_TMEM_LOAD_32dp32b64xESZ_NS10_INS11_ILi3ELi4ELi3EEES14_NSS_INS5_IJS15_S1I_EEENS5_IJS1I_SB_EEEEEEENS4_39AutoVectorizingCopyWithAssumedAlignmentILi128EEENS4_14SM90_TMA_STOREES1Z_S21_S21_EEEvvEEEEvNT_6ParamsE --------------------------
	.section	.text._ZN7cutlass13device_kernelINS_4gemm6kernel13GemmUniversalIN4cute5tupleIJiiiiEEENS1_10collective13CollectiveMmaINS1_35MainloopSm100TmaUmmaWarpSpecializedILi2ELi2ELi2ENS5_IJNS4_1CILi1EEESB_SB_EEEEENS5_IJNSA_ILi128EEENSA_ILi256EEENSA_ILi32EEEEEENS_6half_tENS5_IJlSB_lEEESI_SJ_NS4_8TiledMMAINS4_8MMA_AtomIJNS4_20SM100_MMA_F16BF16_SSISI_SI_fLi128ELi256ELNS4_4UMMA5MajorE0ELSO_0ELNSN_7ScaleInE0ELSP_0EEEEEENS4_6LayoutISC_NS5_IJNSA_ILi0EEEST_ST_EEEEENS5_IJNS4_10UnderscoreESW_SW_EEEEENS4_13SM90_TMA_LOADENS4_14ComposedLayoutINS4_7SwizzleILi2ELi4ELi3EEENS4_18smem_ptr_flag_bitsILi16EEENSS_INS5_IJNSA_ILi8EEESG_EEENS5_IJSG_SB_EEEEEEEvNS4_8identityESZ_S19_vS1A_EENS_8epilogue10collective18CollectiveEpilogueINS1C_23Sm100TmaWarpSpecializedILi4ELi2ELi64ELb1ELb0EEEJSH_NS5_IJNSS_ISE_SB_EENSS_INSA_ILi64EEESB_EEEEESI_SJ_SI_SJ_NS1C_6fusion15FusionCallbacksIS1G_NS1L_17LinearCombinationISI_fSI_fLNS_15FloatRoundStyleE2EEESH_S1K_JEEENS4_5SM1004TMEM4LOAD26SM100_TMEM_LOAD_32dp32b64xESZ_NS10_INS11_ILi3ELi4ELi3EEES14_NSS_INS5_IJS15_S1I_EEENS5_IJS1I_SB_EEEEEEENS4_39AutoVectorizingCopyWithAssumedAlignmentILi128EEENS4_14SM90_TMA_STOREES1Z_S21_S21_EEEvvEEEEvNT_6ParamsE,"ax",@progbits
	.align	128
.text._ZN7cutlass13device_kernelINS_4gemm6kernel13GemmUniversalIN4cute5tupleIJiiiiEEENS1_10collective13CollectiveMmaINS1_35MainloopSm100TmaUmmaWarpSpecializedILi2ELi2ELi2ENS5_IJNS4_1CILi1EEESB_SB_EEEEENS5_IJNSA_ILi128EEENSA_ILi256EEENSA_ILi32EEEEEENS_6half_tENS5_IJlSB_lEEESI_SJ_NS4_8TiledMMAINS4_8MMA_AtomIJNS4_20SM100_MMA_F16BF16_SSISI_SI_fLi128ELi256ELNS4_4UMMA5MajorE0ELSO_0ELNSN_7ScaleInE0ELSP_0EEEEEENS4_6LayoutISC_NS5_IJNSA_ILi0EEEST_ST_EEEEENS5_IJNS4_10UnderscoreESW_SW_EEEEENS4_13SM90_TMA_LOADENS4_14ComposedLayoutINS4_7SwizzleILi2ELi4ELi3EEENS4_18smem_ptr_flag_bitsILi16EEENSS_INS5_IJNSA_ILi8EEESG_EEENS5_IJSG_SB_EEEEEEEvNS4_8identityESZ_S19_vS1A_EENS_8epilogue10collective18CollectiveEpilogueINS1C_23Sm100TmaWarpSpecializedILi4ELi2ELi64ELb1ELb0EEEJSH_NS5_IJNSS_ISE_SB_EENSS_INSA_ILi64EEESB_EEEEESI_SJ_SI_SJ_NS1C_6fusion15FusionCallbacksIS1G_NS1L_17LinearCombinationISI_fSI_fLNS_15FloatRoundStyleE2EEESH_S1K_JEEENS4_5SM1004TMEM4LOAD26SM100_TMEM_LOAD_32dp32b64xESZ_NS10_INS11_ILi3ELi4ELi3EEES14_NSS_INS5_IJS15_S1I_EEENS5_IJS1I_SB_EEEEEEENS4_39AutoVectorizingCopyWithAssumedAlignmentILi128EEENS4_14SM90_TMA_STOREES1Z_S21_S21_EEEvvEEEEvNT_6ParamsE:
        .type           _ZN7cutlass13device_kernelINS_4gemm6kernel13GemmUniversalIN4cute5tupleIJiiiiEEENS1_10collective13CollectiveMmaINS1_35MainloopSm100TmaUmmaWarpSpecializedILi2ELi2ELi2ENS5_IJNS4_1CILi1EEESB_SB_EEEEENS5_IJNSA_ILi128EEENSA_ILi256EEENSA_ILi32EEEEEENS_6half_tENS5_IJlSB_lEEESI_SJ_NS4_8TiledMMAINS4_8MMA_AtomIJNS4_20SM100_MMA_F16BF16_SSISI_SI_fLi128ELi256ELNS4_4UMMA5MajorE0ELSO_0ELNSN_7ScaleInE0ELSP_0EEEEEENS4_6LayoutISC_NS5_IJNSA_ILi0EEEST_ST_EEEEENS5_IJNS4_10UnderscoreESW_SW_EEEEENS4_13SM90_TMA_LOADENS4_14ComposedLayoutINS4_7SwizzleILi2ELi4ELi3EEENS4_18smem_ptr_flag_bitsILi16EEENSS_INS5_IJNSA_ILi8EEESG_EEENS5_IJSG_SB_EEEEEEEvNS4_8identityESZ_S19_vS1A_EENS_8epilogue10collective18CollectiveEpilogueINS1C_23Sm100TmaWarpSpecializedILi4ELi2ELi64ELb1ELb0EEEJSH_NS5_IJNSS_ISE_SB_EENSS_INSA_ILi64EEESB_EEEEESI_SJ_SI_SJ_NS1C_6fusion15FusionCallbacksIS1G_NS1L_17LinearCombinationISI_fSI_fLNS_15FloatRoundStyleE2EEESH_S1K_JEEENS4_5SM1004TMEM4LOAD26SM100_TMEM_LOAD_32dp32b64xESZ_NS10_INS11_ILi3ELi4ELi3EEES14_NSS_INS5_IJS15_S1I_EEENS5_IJS1I_SB_EEEEEEENS4_39AutoVectorizingCopyWithAssumedAlignmentILi128EEENS4_14SM90_TMA_STOREES1Z_S21_S21_EEEvvEEEEvNT_6ParamsE,@function
        .size           _ZN7cutlass13device_kernelINS_4gemm6kernel13GemmUniversalIN4cute5tupleIJiiiiEEENS1_10collective13CollectiveMmaINS1_35MainloopSm100TmaUmmaWarpSpecializedILi2ELi2ELi2ENS5_IJNS4_1CILi1EEESB_SB_EEEEENS5_IJNSA_ILi128EEENSA_ILi256EEENSA_ILi32EEEEEENS_6half_tENS5_IJlSB_lEEESI_SJ_NS4_8TiledMMAINS4_8MMA_AtomIJNS4_20SM100_MMA_F16BF16_SSISI_SI_fLi128ELi256ELNS4_4UMMA5MajorE0ELSO_0ELNSN_7ScaleInE0ELSP_0EEEEEENS4_6LayoutISC_NS5_IJNSA_ILi0EEEST_ST_EEEEENS5_IJNS4_10UnderscoreESW_SW_EEEEENS4_13SM90_TMA_LOADENS4_14ComposedLayoutINS4_7SwizzleILi2ELi4ELi3EEENS4_18smem_ptr_flag_bitsILi16EEENSS_INS5_IJNSA_ILi8EEESG_EEENS5_IJSG_SB_EEEEEEEvNS4_8identityESZ_S19_vS1A_EENS_8epilogue10collective18CollectiveEpilogueINS1C_23Sm100TmaWarpSpecializedILi4ELi2ELi64ELb1ELb0EEEJSH_NS5_IJNSS_ISE_SB_EENSS_INSA_ILi64EEESB_EEEEESI_SJ_SI_SJ_NS1C_6fusion15FusionCallbacksIS1G_NS1L_17LinearCombinationISI_fSI_fLNS_15FloatRoundStyleE2EEESH_S1K_JEEENS4_5SM1004TMEM4LOAD26SM100_TMEM_LOAD_32dp32b64xESZ_NS10_INS11_ILi3ELi4ELi3EEES14_NSS_INS5_IJS15_S1I_EEENS5_IJS1I_SB_EEEEEEENS4_39AutoVectorizingCopyWithAssumedAlignmentILi128EEENS4_14SM90_TMA_STOREES1Z_S21_S21_EEEvvEEEEvNT_6ParamsE,(.L_x_164 - _ZN7cutlass13device_kernelINS_4gemm6kernel13GemmUniversalIN4cute5tupleIJiiiiEEENS1_10collective13CollectiveMmaINS1_35MainloopSm100TmaUmmaWarpSpecializedILi2ELi2ELi2ENS5_IJNS4_1CILi1EEESB_SB_EEEEENS5_IJNSA_ILi128EEENSA_ILi256EEENSA_ILi32EEEEEENS_6half_tENS5_IJlSB_lEEESI_SJ_NS4_8TiledMMAINS4_8MMA_AtomIJNS4_20SM100_MMA_F16BF16_SSISI_SI_fLi128ELi256ELNS4_4UMMA5MajorE0ELSO_0ELNSN_7ScaleInE0ELSP_0EEEEEENS4_6LayoutISC_NS5_IJNSA_ILi0EEEST_ST_EEEEENS5_IJNS4_10UnderscoreESW_SW_EEEEENS4_13SM90_TMA_LOADENS4_14ComposedLayoutINS4_7SwizzleILi2ELi4ELi3EEENS4_18smem_ptr_flag_bitsILi16EEENSS_INS5_IJNSA_ILi8EEESG_EEENS5_IJSG_SB_EEEEEEEvNS4_8identityESZ_S19_vS1A_EENS_8epilogue10collective18CollectiveEpilogueINS1C_23Sm100TmaWarpSpecializedILi4ELi2ELi64ELb1ELb0EEEJSH_NS5_IJNSS_ISE_SB_EENSS_INSA_ILi64EEESB_EEEEESI_SJ_SI_SJ_NS1C_6fusion15FusionCallbacksIS1G_NS1L_17LinearCombinationISI_fSI_fLNS_15FloatRoundStyleE2EEESH_S1K_JEEENS4_5SM1004TMEM4LOAD26SM100_TMEM_LOAD_32dp32b64xESZ_NS10_INS11_ILi3ELi4ELi3EEES14_NSS_INS5_IJS15_S1I_EEENS5_IJS1I_SB_EEEEEEENS4_39AutoVectorizingCopyWithAssumedAlignmentILi128EEENS4_14SM90_TMA_STOREES1Z_S21_S21_EEEvvEEEEvNT_6ParamsE)
        .other          _ZN7cutlass13device_kernelINS_4gemm6kernel13GemmUniversalIN4cute5tupleIJiiiiEEENS1_10collective13CollectiveMmaINS1_35MainloopSm100TmaUmmaWarpSpecializedILi2ELi2ELi2ENS5_IJNS4_1CILi1EEESB_SB_EEEEENS5_IJNSA_ILi128EEENSA_ILi256EEENSA_ILi32EEEEEENS_6half_tENS5_IJlSB_lEEESI_SJ_NS4_8TiledMMAINS4_8MMA_AtomIJNS4_20SM100_MMA_F16BF16_SSISI_SI_fLi128ELi256ELNS4_4UMMA5MajorE0ELSO_0ELNSN_7ScaleInE0ELSP_0EEEEEENS4_6LayoutISC_NS5_IJNSA_ILi0EEEST_ST_EEEEENS5_IJNS4_10UnderscoreESW_SW_EEEEENS4_13SM90_TMA_LOADENS4_14ComposedLayoutINS4_7SwizzleILi2ELi4ELi3EEENS4_18smem_ptr_flag_bitsILi16EEENSS_INS5_IJNSA_ILi8EEESG_EEENS5_IJSG_SB_EEEEEEEvNS4_8identityESZ_S19_vS1A_EENS_8epilogue10collective18CollectiveEpilogueINS1C_23Sm100TmaWarpSpecializedILi4ELi2ELi64ELb1ELb0EEEJSH_NS5_IJNSS_ISE_SB_EENSS_INSA_ILi64EEESB_EEEEESI_SJ_SI_SJ_NS1C_6fusion15FusionCallbacksIS1G_NS1L_17LinearCombinationISI_fSI_fLNS_15FloatRoundStyleE2EEESH_S1K_JEEENS4_5SM1004TMEM4LOAD26SM100_TMEM_LOAD_32dp32b64xESZ_NS10_INS11_ILi3ELi4ELi3EEES14_NSS_INS5_IJS15_S1I_EEENS5_IJS1I_SB_EEEEEEENS4_39AutoVectorizingCopyWithAssumedAlignmentILi128EEENS4_14SM90_TMA_STOREES1Z_S21_S21_EEEvvEEEEvNT_6ParamsE,@"STO_CUDA_ENTRY STV_DEFAULT"
_ZN7cutlass13device_kernelINS_4gemm6kernel13GemmUniversalIN4cute5tupleIJiiiiEEENS1_10collective13CollectiveMmaINS1_35MainloopSm100TmaUmmaWarpSpecializedILi2ELi2ELi2ENS5_IJNS4_1CILi1EEESB_SB_EEEEENS5_IJNSA_ILi128EEENSA_ILi256EEENSA_ILi32EEEEEENS_6half_tENS5_IJlSB_lEEESI_SJ_NS4_8TiledMMAINS4_8MMA_AtomIJNS4_20SM100_MMA_F16BF16_SSISI_SI_fLi128ELi256ELNS4_4UMMA5MajorE0ELSO_0ELNSN_7ScaleInE0ELSP_0EEEEEENS4_6LayoutISC_NS5_IJNSA_ILi0EEEST_ST_EEEEENS5_IJNS4_10UnderscoreESW_SW_EEEEENS4_13SM90_TMA_LOADENS4_14ComposedLayoutINS4_7SwizzleILi2ELi4ELi3EEENS4_18smem_ptr_flag_bitsILi16EEENSS_INS5_IJNSA_ILi8EEESG_EEENS5_IJSG_SB_EEEEEEEvNS4_8identityESZ_S19_vS1A_EENS_8epilogue10collective18CollectiveEpilogueINS1C_23Sm100TmaWarpSpecializedILi4ELi2ELi64ELb1ELb0EEEJSH_NS5_IJNSS_ISE_SB_EENSS_INSA_ILi64EEESB_EEEEESI_SJ_SI_SJ_NS1C_6fusion15FusionCallbacksIS1G_NS1L_17LinearCombinationISI_fSI_fLNS_15FloatRoundStyleE2EEESH_S1K_JEEENS4_5SM1004TMEM4LOAD26SM100_TMEM_LOAD_32dp32b64xESZ_NS10_INS11_ILi3ELi4ELi3EEES14_NSS_INS5_IJS15_S1I_EEENS5_IJS1I_SB_EEEEEEENS4_39AutoVectorizingCopyWithAssumedAlignmentILi128EEENS4_14SM90_TMA_STOREES1Z_S21_S21_EEEvvEEEEvNT_6ParamsE:
[----:B------:R-:W1:Y:S01]  /*0000*/  LDC R1, c[0x0][0x37c] ;  /* 0x0000df00ff017b82 */ /* 0x000e620000000800 */
[----:B------:R-:W2:Y:S01]  /*0010*/  S2R R170, SR_TID.X ;  /* 0x0000000000aa7919 */ /* 0x000ea20000002100 */
[----:B------:R-:W3:Y:S01]  /*0020*/  LDCU.64 UR4, c[0x0][0x890] ;  /* 0x00011200ff0477ac */ /* 0x000ee20008000a00 */
[----:B------:R-:W-:Y:S02]  /*0030*/  PRMT R155, RZ, 0x7610, R155 ;  /* 0x00007610ff9b7816 */ /* 0x000fe4000000009b */
[----:B------:R-:W-:Y:S01]  /*0040*/  ELECT P5, URZ, PT ;  /* 0x0000000000ff782f */ /* 0x000fe200038a0000 */
[----:B------:R-:W4:Y:S01]  /*0050*/  LDCU.64 UR46, c[0x0][0x358] ;  /* 0x00006b00ff2e77ac */ /* 0x000f220008000a00 */
[----:B---3--:R-:W-:-:S04]  /*0060*/  UISETP.NE.U32.AND UP0, UPT, UR4, URZ, UPT ;  /* 0x000000ff0400728c */ /* 0x008fc8000bf05070 */
[----:B------:R-:W-:Y:S01]  /*0070*/  UISETP.NE.AND.EX UP0, UPT, UR5, URZ, UPT, UP0 ;  /* 0x000000ff0500728c */ /* 0x000fe2000bf05300 */
[----:B--2---:R-:W-:-:S05]  /*0080*/  SHF.R.U32.HI R162, RZ, 0x5, R170 ;  /* 0x00000005ffa27819 */ /* 0x004fca00000116aa */
[----:B------:R-:W2:Y:S02]  /*0090*/  SHFL.IDX PT, R0, R162, RZ, 0x1f ;  /* 0x00001fffa2007589 */ /* 0x000ea400000e0000 */
[----:B--2---:R-:W-:Y:S01]  /*00a0*/  R2UR UR8, R0 ;  /* 0x00000000000872ca */ /* 0x004fe200000e0000 */
[----:B-1--4-:R-:W-:-:S14]  /*00b0*/  BRA.U UP0, `(.L_x_0) ;  /* 0x00000001002c7547 */ /* 0x012fdc000b800000 */
[----:B------:R-:W1:Y:S02]  /*00c0*/  LDCU.64 UR6, c[0x0][0x888] ;  /* 0x00011100ff0677ac */ /* 0x000e640008000a00 */
[----:B-1----:R-:W-:-:S04]  /*00d0*/  UISETP.NE.U32.AND UP0, UPT, UR6, URZ, UPT ;  /* 0x000000ff0600728c */ /* 0x002fc8000bf05070 */
[----:B------:R-:W-:-:S09]  /*00e0*/  UISETP.NE.AND.EX UP0, UPT, UR7, URZ, UPT, UP0 ;  /* 0x000000ff0700728c */ /* 0x000fd2000bf05300 */
[----:B------:R-:W-:Y:S05]  /*00f0*/  BRA.U !UP0, `(.L_x_1) ;  /* 0x0000000108107547 */ /* 0x000fea000b800000 */
[----:B------:R-:W1:Y:S02]  /*0100*/  LDC.64 R2, c[0x0][0x888] ;  /* 0x00022200ff027b82 */ /* 0x000e640000000a00 */
[----:B-1----:R1:W5:Y:S01]  /*0110*/  LDG.E R81, desc[UR46][R2.64] ;  /* 0x0000002e02517981 */ /* 0x002362000c1e1900 */
[----:B------:R-:W-:Y:S01]  /*0120*/  HFMA2 R155, -RZ, RZ, 0, 5.9604644775390625e-08 ;  /* 0x00000001ff9b7431 */ /* 0x000fe200000001ff */
[----:B------:R-:W-:Y:S05]  /*0130*/  BRA `(.L_x_0) ;  /* 0x00000000000c7947 */ /* 0x000fea0003800000 */
.L_x_1:
[----:B------:R-:W1:Y:S01]  /*0140*/  LDCU UR6, c[0x0][0x880] ;  /* 0x00011000ff0677ac */ /* 0x000e620008000800 */
[----:B------:R-:W-:Y:S01]  /*0150*/  HFMA2 R155, -RZ, RZ, 0, 5.9604644775390625e-08 ;  /* 0x00000001ff9b7431 */ /* 0x000fe200000001ff */
[----:B-1----:R-:W-:-:S07]  /*0160*/  MOV R81, UR6 ;  /* 0x0000000600517c02 */ /* 0x002fce0008000f00 */
.L_x_0:
[----:B------:R-:W2:Y:S02]  /*0170*/  LDCU.64 UR6, c[0x0][0x8b0] ;  /* 0x00011600ff0677ac */ /* 0x000ea40008000a00 */
[----:B--2---:R-:W-:-:S04]  /*0180*/  UISETP.NE.U32.AND UP0, UPT, UR6, URZ, UPT ;  /* 0x000000ff0600728c */ /* 0x004fc8000bf05070 */
[----:B------:R-:W-:-:S09]  /*0190*/  UISETP.NE.AND.EX UP0, UPT, UR7, URZ, UPT, UP0 ;  /* 0x000000ff0700728c */ /* 0x000fd2000bf05300 */
[----:B------:R-:W-:Y:S05]  /*01a0*/  BRA.U UP0, `(.L_x_2) ;  /* 0x0000000100247547 */ /* 0x000fea000b800000 */
[----:B------:R-:W2:Y:S02]  /*01b0*/  LDCU.64 UR6, c[0x0][0x8a8] ;  /* 0x00011500ff0677ac */ /* 0x000ea40008000a00 */
[----:B--2---:R-:W-:-:S04]  /*01c0*/  UISETP.NE.U32.AND UP0, UPT, UR6, URZ, UPT ;  /* 0x000000ff0600728c */ /* 0x004fc8000bf05070 */
[----:B------:R-:W-:-:S09]  /*01d0*/  UISETP.NE.AND.EX UP0, UPT, UR7, URZ, UPT, UP0 ;  /* 0x000000ff0700728c */ /* 0x000fd2000bf05300 */
[----:B------:R-:W-:Y:S05]  /*01e0*/  BRA.U !UP0, `(.L_x_3) ;  /* 0x00000001080c7547 */ /* 0x000fea000b800000 */
[----:B------:R-:W2:Y:S02]  /*01f0*/  LDC.64 R78, c[0x0][0x8a8] ;  /* 0x00022a00ff4e7b82 */ /* 0x000ea40000000a00 */
[----:B--2---:R2:W5:Y:S01]  /*0200*/  LDG.E R78, desc[UR46][R78.64] ;  /* 0x0000002e4e4e7981 */ /* 0x004562000c1e1900 */
[----:B------:R-:W-:Y:S05]  /*0210*/  BRA `(.L_x_2) ;  /* 0x0000000000087947 */ /* 0x000fea0003800000 */
.L_x_3:
[----:B------:R-:W2:Y:S02]  /*0220*/  LDCU UR6, c[0x0][0x8a0] ;  /* 0x00011400ff0677ac */ /* 0x000ea40008000800 */
[----:B--2---:R-:W-:Y:S02]  /*0230*/  MOV R78, UR6 ;  /* 0x00000006004e7c02 */ /* 0x004fe40008000f00 */
.L_x_2:
[----:B------:R-:W-:Y:S01]  /*0240*/  IMAD.U32 R0, RZ, RZ, UR8 ;  /* 0x00000008ff007e24 */ /* 0x000fe2000f8e00ff */
[----:B------:R-:W-:Y:S04]  /*0250*/  BSSY.RECONVERGENT B0, `(.L_x_4) ;  /* 0x000000c000007945 */ /* 0x000fe80003800200 */
[C---:B------:R-:W-:Y:S02]  /*0260*/  ISETP.NE.OR P1, PT, R0.reuse, 0x1, !P5 ;  /* 0x000000010000780c */ /* 0x040fe40006f25670 */
[----:B------:R-:W-:-:S11]  /*0270*/  ISETP.NE.OR P0, PT, R0, 0x3, !P5 ;  /* 0x000000030000780c */ /* 0x000fd60006f05670 */
[----:B------:R-:W-:Y:S05]  /*0280*/  @P1 BRA `(.L_x_5) ;  /* 0x0000000000201947 */ /* 0x000fea0003800000 */
[----:B------:R-:W3:Y:S02]  /*0290*/  LDCU.64 UR6, c[0x0][0x348] ;  /* 0x00006900ff0677ac */ /* 0x000ee40008000a00 */
[----:B---3--:R-:W-:Y:S02]  /*02a0*/  UIADD3 UR10, UP1, UPT, UR6, 0x80, URZ ;  /* 0x00000080060a7890 */ /* 0x008fe4000ff3e0ff */
[----:B------:R-:W-:Y:S02]  /*02b0*/  UIADD3 UR6, UP0, UPT, UR6, 0x180, URZ ;  /* 0x0000018006067890 */ /* 0x000fe4000ff1e0ff */
[----:B------:R-:W-:Y:S02]  /*02c0*/  UIADD3.X UR11, UPT, UPT, URZ, UR7, URZ, UP1, !UPT ;  /* 0x00000007ff0b7290 */ /* 0x000fe40008ffe4ff */
[----:B------:R-:W-:-:S07]  /*02d0*/  UIADD3.X UR7, UPT, UPT, URZ, UR7, URZ, UP0, !UPT ;  /* 0x00000007ff077290 */ /* 0x000fce00087fe4ff */
[----:B------:R3:W-:Y:S02]  /*02e0*/  UTMACCTL.PF [UR10] ;  /* 0x000000000a0079b9 */ /* 0x0007e40008040000 */
[----:B------:R3:W-:Y:S02]  /*02f0*/  UTMACCTL.PF [UR6] ;  /* 0x00000000060079b9 */ /* 0x0007e40008040000 */
[----:B---3--:R-:W-:Y:S01]  /*0300*/  NOP ;  /* 0x0000000000007918 */ /* 0x008fe20000000000 */
.L_x_5:
[----:B------:R-:W-:Y:S05]  /*0310*/  BSYNC.RECONVERGENT B0 ;  /* 0x0000000000007941 */ /* 0x000fea0003800200 */
.L_x_4:
[----:B------:R-:W-:Y:S04]  /*0320*/  BSSY.RECONVERGENT B0, `(.L_x_6) ;  /* 0x000000a000007945 */ /* 0x000fe80003800200 */
        /* <DEDUP_REMOVED lines=9> */
.L_x_7:
[----:B------:R-:W-:Y:S05]  /*03c0*/  BSYNC.RECONVERGENT B0 ;  /* 0x0000000000007941 */ /* 0x000fea0003800200 */
.L_x_6:
[----:B------:R-:W3:Y:S01]  /*03d0*/  LDCU.64 UR6, c[0x0][0x888] ;  /* 0x00011100ff0677ac */ /* 0x000ee20008000a00 */
[----:B------:R-:W-:Y:S02]  /*03e0*/  UISETP.EQ.U32.AND UP1, UPT, UR4, URZ, UPT ;  /* 0x000000ff0400728c */ /* 0x000fe4000bf22070 */
[----:B------:R-:W-:Y:S02]  /*03f0*/  UPLOP3.LUT UP2, UPT, UPT, UPT, UPT, 0x80, 0x8 ;  /* 0x000000000008789c */ /* 0x000fe40003f4f070 */
[----:B---3--:R-:W-:-:S04]  /*0400*/  UISETP.NE.U32.AND UP0, UPT, UR6, URZ, UPT ;  /* 0x000000ff0600728c */ /* 0x008fc8000bf05070 */
[----:B------:R-:W-:-:S04]  /*0410*/  UISETP.NE.AND.EX UP0, UPT, UR7, URZ, UPT, UP0 ;  /* 0x000000ff0700728c */ /* 0x000fc8000bf05300 */
[----:B------:R-:W-:-:S04]  /*0420*/  UISETP.EQ.OR.EX UP3, UPT, UR5, URZ, !UP0, UP1 ;  /* 0x000000ff0500728c */ /* 0x000fc8000c762710 */
[----:B------:R-:W-:-:S05]  /*0430*/  UP2UR UR50, UPR, URZ, 0x8 ;  /* 0x00000008ff327883 */ /* 0x000fca0008000000 */
[----:B------:R-:W-:Y:S07]  /*0440*/  BRA.U !UP3, `(.L_x_8) ;  /* 0x000000010b207547 */ /* 0x000fee000b800000 */
[----:B------:R-:W-:Y:S01]  /*0450*/  UISETP.NE.U32.AND UP2, UPT, UR4, URZ, UPT ;  /* 0x000000ff0400728c */ /* 0x000fe2000bf45070 */
[----:B-----5:R-:W-:Y:S01]  /*0460*/  FSETP.NEU.AND P0, PT, R81, RZ, PT ;  /* 0x000000ff5100720b */ /* 0x020fe20003f0d000 */
[----:B------:R-:W-:Y:S02]  /*0470*/  USEL UR4, URZ, 0xffffffff, UP0 ;  /* 0xffffffffff047887 */ /* 0x000fe40008000000 */
[----:B------:R-:W-:-:S10]  /*0480*/  UISETP.NE.AND.EX UP2, UPT, UR5, URZ, UPT, UP2 ;  /* 0x000000ff0500728c */ /* 0x000fd4000bf45320 */
[----:B------:R-:W-:Y:S01]  /*0490*/  VOTEU.ANY UP1, P0 ;  /* 0x0000000000ff7886 */ /* 0x000fe20000020100 */
[----:B------:R-:W-:-:S04]  /*04a0*/  @!UP2 USEL UR4, URZ, 0xffffffff, UP1 ;  /* 0xffffffffff04a887 */ /* 0x000fc80008800000 */
[----:B------:R-:W-:-:S04]  /*04b0*/  ULOP3.LUT UR4, UR4, 0x1, URZ, 0xc0, !UPT ;  /* 0x0000000104047892 */ /* 0x000fc8000f8ec0ff */
[----:B------:R-:W-:-:S11]  /*04c0*/  UISETP.NE.U32.AND UP2, UPT, UR4, 0x1, UPT ;  /* 0x000000010400788c */ /* 0x000fd6000bf45070 */
.L_x_8:
[----:B-1----:R-:W1:Y:S01]  /*04d0*/  SHFL.IDX PT, R2, R162, RZ, 0x1f ;  /* 0x00001fffa2027589 */ /* 0x002e6200000e0000 */
[----:B------:R-:W-:-:S04]  /*04e0*/  UISETP.NE.AND UP1, UPT, UR8, 0x2, UPT ;  /* 0x000000020800788c */ /* 0x000fc8000bf25270 */
[----:B------:R-:W-:Y:S01]  /*04f0*/  USEL UR6, URZ, 0x1, UP1 ;  /* 0x00000001ff067887 */ /* 0x000fe20008800000 */
[----:B-1----:R-:W-:-:S13]  /*0500*/  ISETP.NE.AND P0, PT, R2, RZ, PT ;  /* 0x000000ff0200720c */ /* 0x002fda0003f05270 */
[----:B------:R-:W-:Y:S05]  /*0510*/  @P0 BRA `(.L_x_9) ;  /* 0x0000000000380947 */ /* 0x000fea0003800000 */
[----:B------:R-:W1:Y:S01]  /*0520*/  S2UR UR5, SR_CgaCtaId ;  /* 0x00000000000579c3 */ /* 0x000e620000008800 */
[----:B------:R-:W-:Y:S01]  /*0530*/  UMOV UR7, 0x400 ;  /* 0x0000040000077882 */ /* 0x000fe20000000000 */
[----:B------:R-:W-:Y:S01]  /*0540*/  UMOV UR4, 0x1 ;  /* 0x0000000100047882 */ /* 0x000fe20000000000 */
[----:B------:R-:W-:Y:S01]  /*0550*/  ELECT P0, URZ, PT ;  /* 0x0000000000ff782f */ /* 0x000fe20003800000 */
[----:B------:R-:W-:-:S04]  /*0560*/  UIADD3 UR10, UPT, UPT, -UR4, 0x100000, URZ ;  /* 0x00100000040a7890 */ /* 0x000fc8000fffe1ff */
[----:B------:R-:W-:Y:S02]  /*0570*/  USHF.L.U32 UR11, UR10, 0xb, URZ ;  /* 0x0000000b0a0b7899 */ /* 0x000fe400080006ff */
[----:B------:R-:W-:Y:S02]  /*0580*/  USHF.L.U32 UR10, UR10, 0x1, URZ ;  /* 0x000000010a0a7899 */ /* 0x000fe400080006ff */
[----:B-1----:R-:W-:Y:S01]  /*0590*/  ULEA UR5, UR5, UR7, 0x18 ;  /* 0x0000000705057291 */ /* 0x002fe2000f8ec0ff */
[----:B------:R-:W1:Y:S11]  /*05a0*/  FENCE.VIEW.ASYNC.S ;  /* 0x00000000000073c6 */ /* 0x000e760000000000 */
[----:B-1----:R1:W3:Y:S01]  /*05b0*/  SYNCS.EXCH.64 URZ, [UR5], UR10 ;  /* 0x0000000a05ff75b2 */ /* 0x0022e20008000100 */
[----:B------:R1:W4:Y:S01]  /*05c0*/  SYNCS.EXCH.64 URZ, [UR5+0x10], UR10 ;  /* 0x0000100a05ff75b2 */ /* 0x0003220008000100 */
[----:B------:R1:W1:Y:S01]  /*05d0*/  SYNCS.EXCH.64 URZ, [UR5+0x8], UR10 ;  /* 0x0000080a05ff75b2 */ /* 0x0002620008000100 */
[----:B------:R1:W1:Y:S01]  /*05e0*/  SYNCS.EXCH.64 URZ, [UR5+0x18], UR10 ;  /* 0x0000180a05ff75b2 */ /* 0x0002620008000100 */
[----:B------:R-:W-:Y:S01]  /*05f0*/  NOP ;  /* 0x0000000000007918 */ /* 0x000fe20000000000 */
.L_x_9:
[----:B------:R-:W2:Y:S01]  /*0600*/  SHFL.IDX PT, R2, R162, RZ, 0x1f ;  /* 0x00001fffa2027589 */ /* 0x000ea200000e0000 */
[----:B------:R-:W-:Y:S01]  /*0610*/  NOP ;  /* 0x0000000000007918 */ /* 0x000fe20000000000 */
[----:B--2---:R-:W-:-:S13]  /*0620*/  ISETP.NE.AND P0, PT, R2, 0x1, PT ;  /* 0x000000010200780c */ /* 0x004fda0003f05270 */
[----:B------:R-:W-:Y:S05]  /*0630*/  @P0 BRA `(.L_x_10) ;  /* 0x0000000000580947 */ /* 0x000fea0003800000 */
[----:B------:R-:W2:Y:S01]  /*0640*/  S2UR UR7, SR_CgaCtaId ;  /* 0x00000000000779c3 */ /* 0x000ea20000008800 */
[----:B------:R-:W-:Y:S01]  /*0650*/  UMOV UR9, 0x400 ;  /* 0x0000040000097882 */ /* 0x000fe20000000000 */
[----:B-1----:R-:W-:Y:S01]  /*0660*/  UMOV UR5, 0x20 ;  /* 0x0000002000057882 */ /* 0x002fe20000000000 */
[----:B------:R-:W-:Y:S01]  /*0670*/  UMOV UR4, 0x80 ;  /* 0x0000008000047882 */ /* 0x000fe20000000000 */
[----:B------:R-:W-:-:S04]  /*0680*/  UIADD3 UR10, UPT, UPT, -UR5, 0x100000, URZ ;  /* 0x00100000050a7890 */ /* 0x000fc8000fffe1ff */
[----:B------:R-:W-:Y:S02]  /*0690*/  USHF.L.U32 UR11, UR10, 0xb, URZ ;  /* 0x0000000b0a0b7899 */ /* 0x000fe400080006ff */
[----:B------:R-:W-:Y:S02]  /*06a0*/  USHF.L.U32 UR10, UR10, 0x1, URZ ;  /* 0x000000010a0a7899 */ /* 0x000fe400080006ff */
[----:B------:R-:W-:-:S04]  /*06b0*/  UIADD3 UR4, UPT, UPT, -UR4, 0x100000, URZ ;  /* 0x0010000004047890 */ /* 0x000fc8000fffe1ff */
[----:B------:R-:W-:Y:S02]  /*06c0*/  USHF.L.U32 UR5, UR4, 0xb, URZ ;  /* 0x0000000b04057899 */ /* 0x000fe400080006ff */
[----:B------:R-:W-:Y:S01]  /*06d0*/  USHF.L.U32 UR4, UR4, 0x1, URZ ;  /* 0x0000000104047899 */ /* 0x000fe200080006ff */
[----:B------:R-:W-:Y:S01]  /*06e0*/  ELECT P0, URZ, PT ;  /* 0x0000000000ff782f */ /* 0x000fe20003800000 */
[----:B--2---:R-:W-:Y:S01]  /*06f0*/  ULEA UR7, UR7, UR9, 0x18 ;  /* 0x0000000907077291 */ /* 0x004fe2000f8ec0ff */
[----:B------:R-:W1:Y:S11]  /*0700*/  FENCE.VIEW.ASYNC.S ;  /* 0x00000000000073c6 */ /* 0x000e760000000000 */
[----:B-1----:R2:W1:Y:S01]  /*0710*/  SYNCS.EXCH.64 URZ, [UR7+0x20], UR10 ;  /* 0x0000200a07ff75b2 */ /* 0x0024620008000100 */
[----:B------:R2:W1:Y:S01]  /*0720*/  SYNCS.EXCH.64 URZ, [UR7+0x40], UR4 ;  /* 0x0000400407ff75b2 */ /* 0x0004620008000100 */
[----:B------:R2:W1:Y:S01]  /*0730*/  SYNCS.EXCH.64 URZ, [UR7+0x28], UR10 ;  /* 0x0000280a07ff75b2 */ /* 0x0004620008000100 */
[----:B------:R2:W1:Y:S01]  /*0740*/  SYNCS.EXCH.64 URZ, [UR7+0x48], UR4 ;  /* 0x0000480407ff75b2 */ /* 0x0004620008000100 */
[----:B------:R2:W1:Y:S01]  /*0750*/  SYNCS.EXCH.64 URZ, [UR7+0x30], UR10 ;  /* 0x0000300a07ff75b2 */ /* 0x0004620008000100 */
[----:B------:R2:W1:Y:S01]  /*0760*/  SYNCS.EXCH.64 URZ, [UR7+0x50], UR4 ;  /* 0x0000500407ff75b2 */ /* 0x0004620008000100 */
[----:B------:R2:W1:Y:S01]  /*0770*/  SYNCS.EXCH.64 URZ, [UR7+0x38], UR10 ;  /* 0x0000380a07ff75b2 */ /* 0x0004620008000100 */
[----:B------:R2:W1:Y:S02]  /*0780*/  SYNCS.EXCH.64 URZ, [UR7+0x58], UR4 ;  /* 0x0000580407ff75b2 */ /* 0x0004640008000100 */
[----:B--2---:R-:W-:Y:S01]  /*0790*/  NOP ;  /* 0x0000000000007918 */ /* 0x004fe20000000000 */
.L_x_10:
[----:B------:R-:W2:Y:S01]  /*07a0*/  SHFL.IDX PT, R2, R162, RZ, 0x1f ;  /* 0x00001fffa2027589 */ /* 0x000ea200000e0000 */
[----:B------:R-:W-:Y:S01]  /*07b0*/  NOP ;  /* 0x0000000000007918 */ /* 0x000fe20000000000 */
[----:B--2---:R-:W-:-:S13]  /*07c0*/  ISETP.NE.AND P0, PT, R2, 0x3, PT ;  /* 0x000000030200780c */ /* 0x004fda0003f05270 */
[----:B------:R-:W-:Y:S05]  /*07d0*/  @P0 BRA `(.L_x_11) ;  /* 0x0000000000300947 */ /* 0x000fea0003800000 */
[----:B-1----:R-:W1:Y:S01]  /*07e0*/  S2UR UR5, SR_CgaCtaId ;  /* 0x00000000000579c3 */ /* 0x002e620000008800 */
        /* <DEDUP_REMOVED lines=8> */
[----:B-1----:R2:W1:Y:S01]  /*0870*/  SYNCS.EXCH.64 URZ, [UR5+0x60], UR10 ;  /* 0x0000600a05ff75b2 */ /* 0x0024620008000100 */
[----:B------:R2:W1:Y:S02]  /*0880*/  SYNCS.EXCH.64 URZ, [UR5+0x68], UR10 ;  /* 0x0000680a05ff75b2 */ /* 0x0004640008000100 */
[----:B--2---:R-:W-:Y:S01]  /*0890*/  NOP ;  /* 0x0000000000007918 */ /* 0x004fe20000000000 */
.L_x_11:
[----:B------:R-:W2:Y:S01]  /*08a0*/  SHFL.IDX PT, R2, R162, RZ, 0x1f ;  /* 0x00001fffa2027589 */ /* 0x000ea200000e0000 */
[----:B------:R-:W-:Y:S01]  /*08b0*/  NOP ;  /* 0x0000000000007918 */ /* 0x000fe20000000000 */
[----:B--2---:R-:W-:-:S13]  /*08c0*/  ISETP.NE.AND P0, PT, R2, 0x4, PT ;  /* 0x000000040200780c */ /* 0x004fda0003f05270 */
[----:B------:R-:W-:Y:S05]  /*08d0*/  @P0 BRA `(.L_x_12) ;  /* 0x00000000004c0947 */ /* 0x000fea0003800000 */
[----:B-1----:R-:W1:Y:S01]  /*08e0*/  S2UR UR5, SR_CgaCtaId ;  /* 0x00000000000579c3 */ /* 0x002e620000008800 */
[----:B------:R-:W-:Y:S01]  /*08f0*/  UMOV UR9, 0x100 ;  /* 0x0000010000097882 */ /* 0x000fe20000000000 */
[----:B------:R-:W-:Y:S01]  /*0900*/  UMOV UR7, 0x400 ;  /* 0x0000040000077882 */ /* 0x000fe20000000000 */
[----:B------:R-:W-:Y:S01]  /*0910*/  USEL UR9, UR9, 0xe0, UP2 ;  /* 0x000000e009097887 */ /* 0x000fe20009000000 */
[----:B------:R-:W-:Y:S01]  /*0920*/  UMOV UR4, 0x1 ;  /* 0x0000000100047882 */ /* 0x000fe20000000000 */
[----:B------:R-:W-:Y:S01]  /*0930*/  ELECT P0, URZ, PT ;  /* 0x0000000000ff782f */ /* 0x000fe20003800000 */
[----:B------:R-:W-:-:S04]  /*0940*/  UIADD3 UR10, UPT, UPT, -UR4, 0x100000, URZ ;  /* 0x00100000040a7890 */ /* 0x000fc8000fffe1ff */
[----:B------:R-:W-:Y:S02]  /*0950*/  USHF.L.U32 UR11, UR10, 0xb, URZ ;  /* 0x0000000b0a0b7899 */ /* 0x000fe400080006ff */
[----:B------:R-:W-:Y:S02]  /*0960*/  USHF.L.U32 UR10, UR10, 0x1, URZ ;  /* 0x000000010a0a7899 */ /* 0x000fe400080006ff */
[----:B------:R-:W-:-:S04]  /*0970*/  UIADD3 UR12, UPT, UPT, -UR9, 0x100000, URZ ;  /* 0x00100000090c7890 */ /* 0x000fc8000fffe1ff */
[----:B------:R-:W-:Y:S02]  /*0980*/  USHF.L.U32 UR13, UR12, 0xb, URZ ;  /* 0x0000000b0c0d7899 */ /* 0x000fe400080006ff */
[----:B------:R-:W-:Y:S02]  /*0990*/  USHF.L.U32 UR12, UR12, 0x1, URZ ;  /* 0x000000010c0c7899 */ /* 0x000fe400080006ff */
[----:B-1----:R-:W-:Y:S01]  /*09a0*/  ULEA UR5, UR5, UR7, 0x18 ;  /* 0x0000000705057291 */ /* 0x002fe2000f8ec0ff */
[----:B------:R-:W1:Y:S11]  /*09b0*/  FENCE.VIEW.ASYNC.S ;  /* 0x00000000000073c6 */ /* 0x000e760000000000 */
[----:B-1----:R2:W1:Y:S01]  /*09c0*/  SYNCS.EXCH.64 URZ, [UR5+0x70], UR10 ;  /* 0x0000700a05ff75b2 */ /* 0x0024620008000100 */
[----:B------:R2:W1:Y:S01]  /*09d0*/  SYNCS.EXCH.64 URZ, [UR5+0x80], UR12 ;  /* 0x0000800c05ff75b2 */ /* 0x0004620008000100 */
[----:B------:R2:W1:Y:S01]  /*09e0*/  SYNCS.EXCH.64 URZ, [UR5+0x78], UR10 ;  /* 0x0000780a05ff75b2 */ /* 0x0004620008000100 */
[----:B------:R2:W1:Y:S02]  /*09f0*/  SYNCS.EXCH.64 URZ, [UR5+0x88], UR12 ;  /* 0x0000880c05ff75b2 */ /* 0x0004640008000100 */
[----:B--2---:R-:W-:Y:S01]  /*0a00*/  NOP ;  /* 0x0000000000007918 */ /* 0x004fe20000000000 */
.L_x_12:
        /* <DEDUP_REMOVED lines=20> */
[----:B------:R2:W1:Y:S02]  /*0b50*/  SYNCS.EXCH.64 URZ, [UR7+0xa8], UR4 ;  /* 0x0000a80407ff75b2 */ /* 0x0004640008000100 */
[----:B--2---:R-:W-:Y:S01]  /*0b60*/  NOP ;  /* 0x0000000000007918 */ /* 0x004fe20000000000 */
.L_x_13:
        /* <DEDUP_REMOVED lines=18> */
.L_x_14:
[----:B-1----:R-:W1:Y:S01]  /*0c90*/  S2UR UR5, SR_CTAID.X ;  /* 0x00000000000579c3 */ /* 0x002e620000002500 */
[----:B------:R-:W-:-:S05]  /*0ca0*/  CS2R.32 R156, SR_CgaSize ;  /* 0x00000000009c7805 */ /* 0x000fca0000008a00 */
[----:B------:R-:W-:-:S05]  /*0cb0*/  IMAD R156, R156, -0xa0, RZ ;  /* 0xffffff609c9c7824 */ /* 0x000fca00078e02ff */
[----:B------:R-:W-:-:S14]  /*0cc0*/  R2UR UR9, R156 ;  /* 0x000000009c0972ca */ /* 0x000fdc00000e0000 */
[----:B------:R-:W2:Y:S01]  /*0cd0*/  LDCU UR9, c[0x0][UR9+0x2b0] ;  /* 0x00005600090977ac */ /* 0x000ea20008000800 */
[----:B------:R-:W-:Y:S01]  /*0ce0*/  NOP ;  /* 0x0000000000007918 */ /* 0x000fe20000000000 */
[----:B------:R-:W-:-:S05]  /*0cf0*/  CS2R.32 R156, SR_CgaSize ;  /* 0x00000000009c7805 */ /* 0x000fca0000008a00 */
[----:B------:R-:W-:-:S05]  /*0d00*/  IMAD R156, R156, -0xa0, RZ ;  /* 0xffffff609c9c7824 */ /* 0x000fca00078e02ff */
[----:B------:R-:W-:-:S14]  /*0d10*/  R2UR UR7, R156 ;  /* 0x000000009c0772ca */ /* 0x000fdc00000e0000 */
[----:B------:R-:W3:Y:S01]  /*0d20*/  LDCU UR7, c[0x0][UR7+0x2b4] ;  /* 0x00005680070777ac */ /* 0x000ee20008000800 */
[----:B------:R-:W4:Y:S08]  /*0d30*/  S2UR UR4, SR_CTAID.Y ;  /* 0x00000000000479c3 */ /* 0x000f300000002600 */
[----:B------:R-:W3:Y:S01]  /*0d40*/  LDC R9, c[0x0][0xb24] ;  /* 0x0002c900ff097b82 */ /* 0x000ee20000000800 */
[----:B-1----:R-:W-:-:S02]  /*0d50*/  I2FP.F32.U32 R4, UR5 ;  /* 0x0000000500047c45 */ /* 0x002fc40008201000 */
[----:B------:R-:W-:-:S05]  /*0d60*/  CS2R.32 R5, SR_CgaSize ;  /* 0x0000000000057805 */ /* 0x000fca0000008a00 */
[----:B------:R-:W-:-:S06]  /*0d70*/  IMAD R5, R5, -0xa0, RZ ;  /* 0xffffff6005057824 */ /* 0x000fcc00078e02ff */
[----:B------:R-:W1:Y:S01]  /*0d80*/  LDC R5, c[0x0][R5+0x2a0] ;  /* 0x0000a80005057b82 */ /* 0x000e620000000800 */
[----:B------:R-:W-:Y:S01]  /*0d90*/  MOV R21, UR5 ;  /* 0x0000000500157c02 */ /* 0x000fe20008000f00 */
[----:B--2---:R-:W-:Y:S01]  /*0da0*/  FMUL R4, R4, UR9 ;  /* 0x0000000904047c20 */ /* 0x004fe20008400000 */
[----:B----4-:R-:W-:Y:S02]  /*0db0*/  I2FP.F32.U32 R2, UR4 ;  /* 0x0000000400027c45 */ /* 0x010fe40008201000 */
[----:B------:R-:W-:-:S05]  /*0dc0*/  CS2R.32 R3, SR_CgaSize ;  /* 0x0000000000037805 */ /* 0x000fca0000008a00 */
[----:B------:R-:W-:-:S06]  /*0dd0*/  IMAD R3, R3, -0xa0, RZ ;  /* 0xffffff6003037824 */ /* 0x000fcc00078e02ff */
[----:B------:R-:W2:Y:S01]  /*0de0*/  LDC R3, c[0x0][R3+0x2a4] ;  /* 0x0000a90003037b82 */ /* 0x000ea20000000800 */
[----:B------:R-:W4:Y:S01]  /*0df0*/  F2I.U32.TRUNC.NTZ R156, R4 ;  /* 0x00000004009c7305 */ /* 0x000f22000020f000 */
[----:B------:R-:W-:Y:S01]  /*0e00*/  MOV R20, UR4 ;  /* 0x0000000400147c02 */ /* 0x000fe20008000f00 */
[----:B---3--:R-:W-:-:S05]  /*0e10*/  FMUL R2, R2, UR7 ;  /* 0x0000000702027c20 */ /* 0x008fca0008400000 */
[----:B------:R-:W-:Y:S01]  /*0e20*/  BAR.SYNC.DEFER_BLOCKING 0x0 ;  /* 0x0000000000007b1d */ /* 0x000fe20000010000 */
[----:B------:R-:W-:-:S05]  /*0e30*/  ISETP.GE.AND P0, PT, R9, 0x1, PT ;  /* 0x000000010900780c */ /* 0x000fca0003f06270 */
[----:B------:R-:W3:Y:S02]  /*0e40*/  F2I.U32.TRUNC.NTZ R154, R2 ;  /* 0x00000002009a7305 */ /* 0x000ee4000020f000 */
[----:B------:R-:W2:Y:S01]  /*0e50*/  S2UR UR36, SR_CTAID.Z ;  /* 0x00000000002479c3 */ /* 0x000ea20000002700 */
[----:B----4-:R-:W-:-:S05]  /*0e60*/  IADD3 R156, PT, PT, -R156, RZ, RZ ;  /* 0x000000ff9c9c7210 */ /* 0x010fca0007ffe1ff */
[----:B-1----:R-:W-:Y:S01]  /*0e70*/  IMAD R156, R5, R156, UR5 ;  /* 0x00000005059c7e24 */ /* 0x002fe2000f8e029c */
[----:B---3--:R-:W-:-:S05]  /*0e80*/  IADD3 R154, PT, PT, -R154, RZ, RZ ;  /* 0x000000ff9a9a7210 */ /* 0x008fca0007ffe1ff */
[----:B--2---:R-:W-:Y:S01]  /*0e90*/  IMAD R154, R3, R154, UR4 ;  /* 0x00000004039a7e24 */ /* 0x004fe2000f8e029a */
[----:B------:R-:W-:Y:S06]  /*0ea0*/  @!P0 BRA `(.L_x_15) ;  /* 0x0000000000b88947 */ /* 0x000fec0003800000 */
[----:B------:R-:W1:Y:S01]  /*0eb0*/  LDC.64 R4, c[0x0][0xb18] ;  /* 0x0002c600ff047b82 */ /* 0x000e620000000a00 */
[----:B------:R-:W-:-:S07]  /*0ec0*/  ISETP.NE.AND P0, PT, R9, 0x1, PT ;  /* 0x000000010900780c */ /* 0x000fce0003f05270 */
[----:B------:R-:W2:Y:S08]  /*0ed0*/  LDC R10, c[0x0][0xb0c] ;  /* 0x0002c300ff0a7b82 */ /* 0x000eb00000000800 */
[----:B------:R-:W3:Y:S08]  /*0ee0*/  LDC R11, c[0x0][0x370] ;  /* 0x0000dc00ff0b7b82 */ /* 0x000ef00000000800 */
[----:B------:R-:W4:Y:S01]  /*0ef0*/  LDC R12, c[0x0][0x374] ;  /* 0x0000dd00ff0c7b82 */ /* 0x000f220000000800 */
[----:B-1----:R-:W-:-:S07]  /*0f00*/  ISETP.NE.AND P1, PT, R4, 0x1, PT ;  /* 0x000000010400780c */ /* 0x002fce0003f25270 */
[----:B------:R-:W3:Y:S01]  /*0f10*/  LDC.64 R6, c[0x0][0xb10] ;  /* 0x0002c400ff067b82 */ /* 0x000ee20000000a00 */
[----:B--2---:R-:W-:-:S07]  /*0f20*/  ISETP.NE.AND P2, PT, R10, 0x1, PT ;  /* 0x000000010a00780c */ /* 0x004fce0003f45270 */
[----:B------:R-:W1:Y:S08]  /*0f30*/  LDC R8, c[0x0][0xb20] ;  /* 0x0002c800ff087b82 */ /* 0x000e700000000800 */
[----:B------:R-:W2:Y:S01]  /*0f40*/  LDC.64 R2, c[0x0][0xb28] ;  /* 0x0002ca00ff027b82 */ /* 0x000ea20000000a00 */
[----:B----4-:R-:W-:-:S04]  /*0f50*/  IMAD.HI.U32 R13, R12, R5, RZ ;  /* 0x000000050c0d7227 */ /* 0x010fc800078e00ff */
[----:B------:R-:W-:-:S04]  /*0f60*/  IMAD.HI.U32 R5, R20, R5, RZ ;  /* 0x0000000514057227 */ /* 0x000fc800078e00ff */
[----:B---3--:R-:W-:-:S04]  /*0f70*/  IMAD.HI.U32 R14, R11, R6, RZ ;  /* 0x000000060b0e7227 */ /* 0x008fc800078e00ff */
[C---:B------:R-:W-:Y:S01]  /*0f80*/  IMAD.HI.U32 R16, R21.reuse, R6, RZ ;  /* 0x0000000615107227 */ /* 0x040fe200078e00ff */
[-C--:B------:R-:W-:Y:S02]  /*0f90*/  @P2 SHF.R.U32.HI R11, RZ, R7.reuse, R14 ;  /* 0x00000007ff0b2219 */ /* 0x080fe4000001160e */
[-C--:B-1----:R-:W-:Y:S02]  /*0fa0*/  @P1 SHF.R.U32.HI R12, RZ, R8.reuse, R13 ;  /* 0x00000008ff0c1219 */ /* 0x082fe4000001160d */
[----:B------:R-:W-:Y:S02]  /*0fb0*/  SHF.R.U32.HI R5, RZ, R8, R5 ;  /* 0x00000008ff057219 */ /* 0x000fe40000011605 */
[----:B------:R-:W-:Y:S02]  /*0fc0*/  SHF.R.U32.HI R16, RZ, R7, R16 ;  /* 0x00000007ff107219 */ /* 0x000fe40000011610 */
[----:B------:R-:W-:Y:S01]  /*0fd0*/  SEL R5, R20, R5, !P1 ;  /* 0x0000000514057207 */ /* 0x000fe20004800000 */
[----:B--2---:R-:W-:Y:S01]  /*0fe0*/  IMAD.HI.U32 R14, R12, R2, RZ ;  /* 0x000000020c0e7227 */ /* 0x004fe200078e00ff */
[----:B------:R-:W-:-:S02]  /*0ff0*/  SEL R7, R21, R16, !P2 ;  /* 0x0000001015077207 */ /* 0x000fc40005000000 */
[----:B------:R-:W-:Y:S01]  /*1000*/  IADD3 R13, PT, PT, -R5, RZ, RZ ;  /* 0x000000ff050d7210 */ /* 0x000fe20007ffe1ff */
[----:B------:R-:W-:Y:S01]  /*1010*/  IMAD.HI.U32 R6, R11, R2, RZ ;  /* 0x000000020b067227 */ /* 0x000fe200078e00ff */
[----:B------:R-:W-:-:S03]  /*1020*/  @P0 SHF.R.U32.HI R12, RZ, R3, R14 ;  /* 0x00000003ff0c0219 */ /* 0x000fc6000001160e */
[----:B------:R-:W-:Y:S01]  /*1030*/  IMAD R13, R4, R13, R20 ;  /* 0x0000000d040d7224 */ /* 0x000fe200078e0214 */
[----:B------:R-:W-:Y:S01]  /*1040*/  @P0 SHF.R.U32.HI R11, RZ, R3, R6 ;  /* 0x00000003ff0b0219 */ /* 0x000fe20000011606 */
[----:B------:R-:W-:-:S04]  /*1050*/  IMAD R12, R12, R9, RZ ;  /* 0x000000090c0c7224 */ /* 0x000fc800078e02ff */
[----:B------:R-:W-:Y:S01]  /*1060*/  IMAD R6, R11, R9, RZ ;  /* 0x000000090b067224 */ /* 0x000fe200078e02ff */
[----:B------:R-:W-:-:S04]  /*1070*/  ISETP.GE.AND P1, PT, R5, R12, PT ;  /* 0x0000000c0500720c */ /* 0x000fc80003f26270 */
[----:B------:R-:W-:Y:S01]  /*1080*/  ISETP.GE.OR P1, PT, R7, R6, P1 ;  /* 0x000000060700720c */ /* 0x000fe20000f26670 */
[----:B------:R-:W-:-:S05]  /*1090*/  IMAD.HI.U32 R6, R5, R2, RZ ;  /* 0x0000000205067227 */ /* 0x000fca00078e00ff */
[----:B------:R-:W-:-:S04]  /*10a0*/  SHF.R.U32.HI R6, RZ, R3, R6 ;  /* 0x00000003ff067219 */ /* 0x000fc80000011606 */
[----:B------:R-:W-:-:S03]  /*10b0*/  SEL R6, R5, R6, !P0 ;  /* 0x0000000605067207 */ /* 0x000fc60004000000 */
[----:B------:R-:W-:Y:S01]  /*10c0*/  @!P1 IMAD.HI.U32 R8, R7, R2, RZ ;  /* 0x0000000207089227 */ /* 0x000fe200078e00ff */
[----:B------:R-:W-:-:S04]  /*10d0*/  IADD3 R2, PT, PT, -R6, RZ, RZ ;  /* 0x000000ff06027210 */ /* 0x000fc80007ffe1ff */
[----:B------:R-:W-:Y:S01]  /*10e0*/  @!P1 SHF.R.U32.HI R8, RZ, R3, R8 ;  /* 0x00000003ff089219 */ /* 0x000fe20000011608 */
[----:B------:R-:W-:-:S03]  /*10f0*/  IMAD R2, R9, R2, R5 ;  /* 0x0000000209027224 */ /* 0x000fc600078e0205 */
[----:B------:R-:W-:-:S05]  /*1100*/  @!P1 SEL R3, R7, R8, !P0 ;  /* 0x0000000807039207 */ /* 0x000fca0004000000 */
[--C-:B------:R-:W-:Y:S02]  /*1110*/  @!P1 IMAD.IADD R6, R6, 0x1, -R3.reuse ;  /* 0x0000000106069824 */ /* 0x100fe400078e0a03 */
[----:B------:R-:W-:Y:S01]  /*1120*/  @!P1 IMAD R3, R2, R11, R3 ;  /* 0x0000000b02039224 */ /* 0x000fe200078e0203 */
[----:B------:R-:W-:Y:S01]  /*1130*/  IADD3 R2, PT, PT, -R7, RZ, RZ ;  /* 0x000000ff07027210 */ /* 0x000fe20007ffe1ff */
[----:B------:R-:W-:Y:S02]  /*1140*/  @!P1 IMAD R5, R6, R9, R7 ;  /* 0x0000000906059224 */ /* 0x000fe400078e0207 */
[----:B------:R-:W-:Y:S02]  /*1150*/  @!P1 IMAD.MOV.U32 R7, RZ, RZ, R3 ;  /* 0x000000ffff079224 */ /* 0x000fe400078e0003 */
[----:B------:R-:W-:Y:S02]  /*1160*/  IMAD R2, R10, R2, R21 ;  /* 0x000000020a027224 */ /* 0x000fe400078e0215 */
[----:B------:R-:W-:-:S02]  /*1170*/  IMAD R20, R5, R4, R13 ;  /* 0x0000000405147224 */ /* 0x000fc400078e020d */
[----:B------:R-:W-:Y:S02]  /*1180*/  IMAD R21, R7, R10, R2 ;  /* 0x0000000a07157224 */ /* 0x000fe400078e0202 */
.L_x_15:
[----:B------:R-:W1:Y:S01]  /*1190*/  LDCU UR4, c[0x0][0xb30] ;  /* 0x00016600ff0477ac */ /* 0x000e620008000800 */
[----:B------:R-:W2:Y:S08]  /*11a0*/  S2UR UR37, SR_CgaCtaId ;  /* 0x00000000002579c3 */ /* 0x000eb00000008800 */
[----:B------:R-:W3:Y:S01]  /*11b0*/  LDC R72, c[0x0][0xb24] ;  /* 0x0002c900ff487b82 */ /* 0x000ee20000000800 */
[----:B-1----:R-:W-:-:S09]  /*11c0*/  UISETP.NE.AND UP1, UPT, UR4, 0x1, UPT ;  /* 0x000000010400788c */ /* 0x002fd2000bf25270 */
[----:B--2---:R-:W-:Y:S05]  /*11d0*/  BRA.U UP1, `(.L_x_16) ;  /* 0x0000000101407547 */ /* 0x004fea000b800000 */
[----:B------:R-:W1:Y:S08]  /*11e0*/  LDC.64 R4, c[0x0][0xb10] ;  /* 0x0002c400ff047b82 */ /* 0x000e700000000a00 */
[----:B------:R-:W2:Y:S08]  /*11f0*/  LDC.64 R2, c[0x0][0xb18] ;  /* 0x0002c600ff027b82 */ /* 0x000eb00000000a00 */
[----:B------:R-:W4:Y:S08]  /*1200*/  LDC R6, c[0x0][0xb20] ;  /* 0x0002c800ff067b82 */ /* 0x000f300000000800 */
[----:B------:R-:W3:Y:S01]  /*1210*/  LDC R8, c[0x0][0xb0c] ;  /* 0x0002c300ff087b82 */ /* 0x000ee20000000800 */
[----:B-1----:R-:W-:-:S05]  /*1220*/  IMAD.HI.U32 R4, R21, R4, RZ ;  /* 0x0000000415047227 */ /* 0x002fca00078e00ff */
[----:B------:R-:W-:Y:S01]  /*1230*/  SHF.R.U32.HI R4, RZ, R5, R4 ;  /* 0x00000005ff047219 */ /* 0x000fe20000011604 */
[----:B--2---:R-:W-:Y:S01]  /*1240*/  IMAD.HI.U32 R3, R20, R3, RZ ;  /* 0x0000000314037227 */ /* 0x004fe200078e00ff */
[----:B------:R-:W-:-:S04]  /*1250*/  ISETP.NE.AND P0, PT, R2, 0x1, PT ;  /* 0x000000010200780c */ /* 0x000fc80003f05270 */
[----:B----4-:R-:W-:-:S04]  /*1260*/  SHF.R.U32.HI R3, RZ, R6, R3 ;  /* 0x00000006ff037219 */ /* 0x010fc80000011603 */
[----:B------:R-:W-:Y:S02]  /*1270*/  SEL R3, R20, R3, !P0 ;  /* 0x0000000314037207 */ /* 0x000fe40004000000 */
[----:B---3--:R-:W-:-:S04]  /*1280*/  ISETP.NE.AND P1, PT, R8, 0x1, PT ;  /* 0x000000010800780c */ /* 0x008fc80003f25270 */
[----:B------:R-:W-:-:S05]  /*1290*/  SEL R4, R21, R4, !P1 ;  /* 0x0000000415047207 */ /* 0x000fca0004800000 */
[----:B------:R-:W-:Y:S02]  /*12a0*/  IMAD.IADD R5, R3, 0x1, -R4 ;  /* 0x0000000103057824 */ /* 0x000fe400078e0a04 */
[----:B------:R-:W-:Y:S02]  /*12b0*/  IMAD.IADD R3, R4, 0x1, -R3 ;  /* 0x0000000104037824 */ /* 0x000fe400078e0a03 */
[----:B------:R-:W-:Y:S02]  /*12c0*/  IMAD R21, R5, R8, R21 ;  /* 0x0000000805157224 */ /* 0x000fe400078e0215 */
[----:B------:R-:W-:-:S07]  /*12d0*/  IMAD R20, R3, R2, R20 ;  /* 0x0000000203147224 */ /* 0x000fce00078e0214 */
.L_x_16:
[----:B------:R-:W-:Y:S01]  /*12e0*/  BAR.SYNC.DEFER_BLOCKING 0x0 ;  /* 0x0000000000007b1d */ /* 0x000fe20000010000 */
[----:B------:R-:W-:Y:S01]  /*12f0*/  UISETP.NE.AND UP1, UPT, UR8, 0x2, UPT ;  /* 0x000000020800788c */ /* 0x000fe2000bf25270 */
[----:B------:R-:W-:Y:S02]  /*1300*/  ISETP.NE.OR P5, PT, R0, 0x2, !P5 ;  /* 0x000000020000780c */ /* 0x000fe40006fa5670 */
[----:B------:R-:W-:-:S06]  /*1310*/  LOP3.LUT R2, R170, 0x1f, RZ, 0xc0, !PT ;  /* 0x0000001faa027812 */ /* 0x000fcc00078ec0ff */
[----:B------:R-:W-:Y:S05]  /*1320*/  BRA.U UP1, `(.L_x_17) ;  /* 0x0000001101187547 */ /* 0x000fea000b800000 */
[----:B------:R-:W1:Y:S01]  /*1330*/  LDCU UR13, c[0x0][0x38c] ;  /* 0x00007180ff0d77ac */ /* 0x000e620008000800 */
[----:B------:R-:W2:Y:S01]  /*1340*/  LDC R9, c[0x0][0x370] ;  /* 0x0000dc00ff097b82 */ /* 0x000ea20000000800 */
[----:B------:R-:W-:Y:S01]  /*1350*/  PLOP3.LUT P1, PT, PT, PT, UP2, 0x80, 0x8 ;  /* 0x000000000008781c */ /* 0x000fe20003f2f028 */
[----:B------:R-:W-:Y:S01]  /*1360*/  HFMA2 R12, -RZ, RZ, 0, 0 ;  /* 0x00000000ff0c7431 */ /* 0x000fe200000001ff */
[----:B------:R-:W-:Y:S01]  /*1370*/  ISETP.EQ.OR P4, PT, R2, RZ, P5 ;  /* 0x000000ff0200720c */ /* 0x000fe20002f82670 */
[----:B------:R-:W-:Y:S01]  /*1380*/  IMAD.MOV.U32 R15, RZ, RZ, 0x1 ;  /* 0x00000001ff0f7424 */ /* 0x000fe200078e00ff */
[----:B------:R-:W-:Y:S01]  /*1390*/  PLOP3.LUT P1, PT, P1, PT, PT, 0x8, 0x80 ;  /* 0x000000000080781c */ /* 0x000fe20000f2e170 */
[----:B------:R-:W-:Y:S01]  /*13a0*/  IMAD.MOV.U32 R14, RZ, RZ, RZ ;  /* 0x000000ffff0e7224 */ /* 0x000fe200078e00ff */
[----:B------:R-:W-:Y:S01]  /*13b0*/  MOV R8, 0x1 ;  /* 0x0000000100087802 */ /* 0x000fe20000000f00 */
[----:B------:R-:W4:Y:S01]  /*13c0*/  LDC R0, c[0x0][0x374] ;  /* 0x0000dd00ff007b82 */ /* 0x000f220000000800 */
[----:B------:R-:W-:Y:S01]  /*13d0*/  IMAD.MOV.U32 R10, RZ, RZ, RZ ;  /* 0x000000ffff0a7224 */ /* 0x000fe200078e00ff */
[----:B------:R-:W2:Y:S01]  /*13e0*/  LDCU.64 UR22, c[0x0][0x348] ;  /* 0x00006900ff1677ac */ /* 0x000ea20008000a00 */
[----:B------:R-:W-:Y:S01]  /*13f0*/  UMOV UR6, URZ ;  /* 0x000000ff00067c82 */ /* 0x000fe20008000000 */
[----:B-1----:R-:W-:-:S04]  /*1400*/  UIADD3 UR5, UPT, UPT, UR13, 0x1f, URZ ;  /* 0x0000001f0d057890 */ /* 0x002fc8000fffe0ff */
[----:B------:R-:W-:-:S04]  /*1410*/  USHF.R.S32.HI UR4, URZ, 0x1f, UR5 ;  /* 0x0000001fff047899 */ /* 0x000fc80008011405 */
[----:B------:R-:W-:-:S04]  /*1420*/  ULEA.HI UR4, UR4, UR5, URZ, 0x5 ;  /* 0x0000000504047291 */ /* 0x000fc8000f8f28ff */
[----:B------:R-:W-:Y:S02]  /*1430*/  USHF.R.S32.HI UR15, URZ, 0x5, UR4 ;  /* 0x00000005ff0f7899 */ /* 0x000fe40008011404 */
[----:B------:R-:W-:Y:S02]  /*1440*/  UIADD3 UR4, UPT, UPT, UR13, -0x1, URZ ;  /* 0xffffffff0d047890 */ /* 0x000fe4000fffe0ff */
[----:B------:R-:W-:Y:S02]  /*1450*/  UISETP.LT.U32.AND UP0, UPT, UR15, 0x2, UPT ;  /* 0x000000020f00788c */ /* 0x000fe4000bf01070 */
[----:B------:R-:W-:Y:S02]  /*1460*/  UISETP.GE.U32.AND UP1, UPT, UR4, -0x3f, UPT ;  /* 0xffffffc10400788c */ /* 0x000fe4000bf26070 */
[----:B------:R-:W-:Y:S02]  /*1470*/  USEL UR14, UR15, 0x2, UP0 ;  /* 0x000000020f0e7887 */ /* 0x000fe40008000000 */
[----:B------:R-:W-:-:S02]  /*1480*/  UIADD3 UR13, UPT, UPT, UR13, 0x3e, URZ ;  /* 0x0000003e0d0d7890 */ /* 0x000fc4000fffe0ff */
[----:B------:R-:W-:Y:S02]  /*1490*/  UIADD3 UR5, UPT, UPT, UR14, -0x1, URZ ;  /* 0xffffffff0e057890 */ /* 0x000fe4000fffe0ff */
[----:B------:R-:W-:-:S03]  /*14a0*/  UIADD3 UR7, UPT, UPT, UR15, -UR14, URZ ;  /* 0x8000000e0f077290 */ /* 0x000fc6000fffe0ff */
[----:B------:R-:W-:-:S04]  /*14b0*/  @UP1 UIADD3 UR5, UPT, UPT, UR14, URZ, URZ ;  /* 0x000000ff0e051290 */ /* 0x000fc8000fffe0ff */
[----:B--2---:R-:W-:-:S12]  /*14c0*/  UIADD3 UR5, UPT, UPT, UR5, 0x1, URZ ;  /* 0x0000000105057890 */ /* 0x004fd8000fffe0ff */
.L_x_35:
[----:B------:R-:W-:Y:S01]  /*14d0*/  UISETP.NE.AND UP0, UPT, UR37, URZ, UPT ;  /* 0x000000ff2500728c */ /* 0x000fe2000bf05270 */
[----:B------:R-:W1:Y:S08]  /*14e0*/  S2UR UR37, SR_CgaCtaId ;  /* 0x00000000002579c3 */ /* 0x000e700000008800 */
[----:B------:R-:W-:Y:S05]  /*14f0*/  BRA.U UP0, `(.L_x_18) ;  /* 0x0000000100347547 */ /* 0x000fea000b800000 */
[----:B------:R-:W2:Y:S01]  /*1500*/  S2R R2, SR_CgaCtaId ;  /* 0x0000000000027919 */ /* 0x000ea20000008800 */
[----:B------:R-:W-:-:S04]  /*1510*/  MOV R3, 0x400 ;  /* 0x0000040000037802 */ /* 0x000fc80000000f00 */
[----:B--2---:R-:W-:Y:S02]  /*1520*/  LEA R3, R2, R3, 0x18 ;  /* 0x0000000302037211 */ /* 0x004fe400078ec0ff */
[----:B------:R-:W-:-:S03]  /*1530*/  SHF.L.U32 R2, R8, 0x1f, RZ ;  /* 0x0000001f08027819 */ /* 0x000fc600000006ff */
[----:B------:R-:W-:-:S04]  /*1540*/  IMAD R3, R10, 0x8, R3 ;  /* 0x000000080a037824 */ /* 0x000fc800078e0203 */
[----:B------:R-:W2:Y:S02]  /*1550*/  SYNCS.PHASECHK.TRANS64.TRYWAIT P0, [R3+URZ+0xc0], R2 ;  /* 0x0000c002030075a7 */ /* 0x000ea400080011ff */
[----:B--2---:R-:W-:Y:S05]  /*1560*/  @!P0 BRA `(.L_x_19) ;  /* 0x0000009400488947 */ /* 0x004fea0003800000 */
.L_x_127:
[----:B------:R-:W-:Y:S01]  /*1570*/  VIADD R10, R10, 0x1 ;  /* 0x000000010a0a7836 */ /* 0x000fe20000000000 */
[----:B------:R2:W-:Y:S04]  /*1580*/  SYNCS.ARRIVE.TRANS64.A1T0 RZ, [R3+URZ+0xb0], RZ ;  /* 0x0000b0ff03ff79a7 */ /* 0x0005e800081000ff */
[----:B------:R-:W-:-:S04]  /*1590*/  ISETP.NE.AND P0, PT, R10, 0x2, PT ;  /* 0x000000020a00780c */ /* 0x000fc80003f05270 */
[----:B------:R-:W-:Y:S02]  /*15a0*/  SEL R10, R10, RZ, P0 ;  /* 0x000000ff0a0a7207 */ /* 0x000fe40000000000 */
[----:B--2---:R-:W-:-:S04]  /*15b0*/  SEL R3, RZ, 0x1, P0 ;  /* 0x00000001ff037807 */ /* 0x004fc80000000000 */
[----:B------:R-:W-:-:S07]  /*15c0*/  LOP3.LUT R8, R8, R3, RZ, 0x3c, !PT ;  /* 0x0000000308087212 */ /* 0x000fce00078e3cff */
.L_x_18:
[----:B------:R-:W-:Y:S01]  /*15d0*/  UMOV UR4, 0x400 ;  /* 0x0000040000047882 */ /* 0x000fe20000000000 */
[----:B------:R-:W-:Y:S01]  /*15e0*/  SHF.L.U32 R2, R15, 0x1f, RZ ;  /* 0x0000001f0f027819 */ /* 0x000fe200000006ff */
[----:B-1----:R-:W-:Y:S01]  /*15f0*/  ULEA UR4, UR37, UR4, 0x18 ;  /* 0x0000000425047291 */ /* 0x002fe2000f8ec0ff */
[----:B------:R-:W-:Y:S01]  /*1600*/  R2UR UR35, R21 ;  /* 0x00000000152372ca */ /* 0x000fe200000e0000 */
[----:B------:R-:W-:Y:S01]  /*1610*/  UISETP.GE.U32.AND UP0, UPT, UR13, 0x3f, UPT ;  /* 0x0000003f0d00788c */ /* 0x000fe2000bf06070 */
[----:B------:R-:W-:Y:S01]  /*1620*/  R2UR UR11, R20 ;  /* 0x00000000140b72ca */ /* 0x000fe200000e0000 */
[----:B------:R-:W-:Y:S01]  /*1630*/  ULEA UR8, UR6, UR4, 0x3 ;  /* 0x0000000406087291 */ /* 0x000fe2000f8e18ff */
[----:B------:R-:W-:-:S08]  /*1640*/  UMOV UR24, URZ ;  /* 0x000000ff00187c82 */ /* 0x000fd00008000000 */
[----:B------:R1:W2:Y:S01]  /*1650*/  SYNCS.PHASECHK.TRANS64.TRYWAIT P0, [UR8+0x10], R2 ;  /* 0x00001002ff0075a7 */ /* 0x0002a20008001108 */
[----:B------:R-:W-:Y:S02]  /*1660*/  USHF.L.U32 UR35, UR35, 0x7, URZ ;  /* 0x0000000723237899 */ /* 0x000fe400080006ff */
[----:B------:R-:W-:Y:S01]  /*1670*/  USHF.L.U32 UR11, UR11, 0x8, URZ ;  /* 0x000000080b0b7899 */ /* 0x000fe200080006ff */
[----:B------:R-:W-:Y:S11]  /*1680*/  BRA.U !UP0, `(.L_x_20) ;  /* 0x0000000108a87547 */ /* 0x000ff6000b800000 */
[----:B------:R-:W-:Y:S01]  /*1690*/  UMOV UR16, URZ ;  /* 0x000000ff00107c82 */ /* 0x000fe20008000000 */
[----:B------:R-:W-:-:S05]  /*16a0*/  UMOV UR17, UR6 ;  /* 0x0000000600117c82 */ /* 0x000fca0008000000 */
.L_x_25:
[----:B-1----:R-:W-:Y:S01]  /*16b0*/  ULEA UR33, UR17, UR4, 0x3 ;  /* 0x0000000411217291 */ /* 0x002fe2000f8e18ff */
[----:B--2---:R-:W-:Y:S01]  /*16c0*/  @!P5 MOV R3, 0x6000 ;  /* 0x000060000003d802 */ /* 0x004fe20000000f00 */
[----:B--2---:R-:W-:Y:S10]  /*16d0*/  @P0 BRA `(.L_x_21) ;  /* 0x00000000000c0947 */ /* 0x004ff40003800000 */
[----:B------:R-:W-:-:S04]  /*16e0*/  SHF.L.U32 R5, R15, 0x1f, RZ ;  /* 0x0000001f0f057819 */ /* 0x000fc800000006ff */
[----:B------:R-:W2:Y:S02]  /*16f0*/  SYNCS.PHASECHK.TRANS64.TRYWAIT P0, [UR33+0x10], R5 ;  /* 0x00001005ff0075a7 */ /* 0x000ea40008001121 */
[----:B--2---:R-:W-:Y:S05]  /*1700*/  @!P0 BRA `(.L_x_22) ;  /* 0x0000009000f48947 */ /* 0x004fea0003800000 */
.L_x_21:
[----:B------:R2:W-:Y:S01]  /*1710*/  @!P5 SYNCS.ARRIVE.TRANS64 RZ, [UR33], R3 ;  /* 0x00000003ffffd9a7 */ /* 0x0005e20008000021 */
[----:B------:R-:W-:Y:S04]  /*1720*/  BSSY.RECONVERGENT B0, `(.L_x_23) ;  /* 0x0000003000007945 */ /* 0x000fe80003800200 */
[----:B------:R-:W-:Y:S05]  /*1730*/  @P4 BRA `(.L_x_24) ;  /* 0x0000000000044947 */ /* 0x000fea0003800000 */
[----:B------:R-:W-:Y:S05]  /*1740*/  BPT.TRAP 0x1 ;  /* 0x000000040000795c */ /* 0x000fea0000300000 */
.L_x_24:
[----:B------:R-:W-:Y:S05]  /*1750*/  BSYNC.RECONVERGENT B0 ;  /* 0x0000000000007941 */ /* 0x000fea0003800200 */
.L_x_23:
[----:B------:R-:W-:Y:S02]  /*1760*/  UIADD3 UR6, UPT, UPT, UR17, 0x1, URZ ;  /* 0x0000000111067890 */ /* 0x000fe4000fffe0ff */
[----:B------:R-:W-:Y:S02]  /*1770*/  ULEA UR32, UR17, UR4, 0xd ;  /* 0x0000000411207291 */ /* 0x000fe4000f8e68ff */
[----:B------:R-:W-:Y:S02]  /*1780*/  UISETP.NE.AND UP0, UPT, UR6, 0x2, UPT ;  /* 0x000000020600788c */ /* 0x000fe4000bf05270 */
[----:B------:R-:W-:Y:S02]  /*1790*/  UIADD3 UR26, UP1, UPT, UR22, 0x80, URZ ;  /* 0x00000080161a7890 */ /* 0x000fe4000ff3e0ff */
[----:B------:R-:W-:Y:S02]  /*17a0*/  USEL UR9, URZ, 0x1, UP0 ;  /* 0x00000001ff097887 */ /* 0x000fe40008000000 */
[----:B------:R-:W-:-:S02]  /*17b0*/  USEL UR6, UR6, URZ, UP0 ;  /* 0x000000ff06067287 */ /* 0x000fc40008000000 */
[----:B------:R-:W-:Y:S02]  /*17c0*/  UIADD3 UR20, UP0, UPT, UR22, 0x180, URZ ;  /* 0x0000018016147890 */ /* 0x000fe4000ff1e0ff */
[----:B------:R-:W-:Y:S01]  /*17d0*/  ULEA UR8, UR6, UR4, 0x3 ;  /* 0x0000000406087291 */ /* 0x000fe2000f8e18ff */
[----:B------:R-:W-:Y:S01]  /*17e0*/  LOP3.LUT R15, R15, UR9, RZ, 0x3c, !PT ;  /* 0x000000090f0f7c12 */ /* 0x000fe2000f8e3cff */
[----:B------:R-:W-:Y:S02]  /*17f0*/  USHF.L.U32 UR34, UR16, 0x5, URZ ;  /* 0x0000000510227899 */ /* 0x000fe400080006ff */
[----:B------:R-:W-:Y:S01]  /*1800*/  UIADD3.X UR27, UPT, UPT, URZ, UR23, URZ, UP1, !UPT ;  /* 0x00000017ff1b7290 */ /* 0x000fe20008ffe4ff */
[----:B-1----:R-:W-:Y:S01]  /*1810*/  SHF.L.U32 R2, R15, 0x1f, RZ ;  /* 0x0000001f0f027819 */ /* 0x002fe200000006ff */
[----:B------:R-:W-:Y:S02]  /*1820*/  UIADD3 UR32, UPT, UPT, UR32, 0x10800, URZ ;  /* 0x0001080020207890 */ /* 0x000fe4000fffe0ff */
[----:B------:R-:W-:Y:S01]  /*1830*/  UIADD3.X UR21, UPT, UPT, URZ, UR23, URZ, UP0, !UPT ;  /* 0x00000017ff157290 */ /* 0x000fe200087fe4ff */
[----:B------:R1:W1:Y:S01]  /*1840*/  SYNCS.PHASECHK.TRANS64.TRYWAIT P0, [UR8+0x10], R2 ;  /* 0x00001002ff0075a7 */ /* 0x0002620008001108 */
[----:B------:R-:W-:Y:S01]  /*1850*/  ULEA UR8, UR17, UR4, 0xe ;  /* 0x0000000411087291 */ /* 0x000fe2000f8e70ff */
[----:B------:R-:W-:Y:S01]  /*1860*/  UMOV UR18, 0x0 ;  /* 0x0000000000127882 */ /* 0x000fe20000000000 */
[----:B------:R-:W-:-:S02]  /*1870*/  UMOV UR19, 0x10000000 ;  /* 0x1000000000137882 */ /* 0x000fc40000000000 */
[----:B------:R-:W-:Y:S01]  /*1880*/  UIADD3 UR8, UPT, UPT, UR8, 0x14800, URZ ;  /* 0x0001480008087890 */ /* 0x000fe2000fffe0ff */
[----:B------:R1:W-:Y:S01]  /*1890*/  UTMALDG.3D [UR32], [UR26], desc[UR18] ;  /* 0x000012201a0075b4 */ /* 0x0003e20008011000 */
[----:B------:R-:W-:Y:S01]  /*18a0*/  UMOV UR12, UR36 ;  /* 0x00000024000c7c82 */ /* 0x000fe20008000000 */
[----:B------:R-:W-:Y:S01]  /*18b0*/  UMOV UR9, UR33 ;  /* 0x0000002100097c82 */ /* 0x000fe20008000000 */
[----:B------:R-:W-:Y:S01]  /*18c0*/  UMOV UR10, UR34 ;  /* 0x00000022000a7c82 */ /* 0x000fe20008000000 */
[----:B------:R-:W-:Y:S01]  /*18d0*/  UIADD3 UR16, UPT, UPT, UR16, 0x1, URZ ;  /* 0x0000000110107890 */ /* 0x000fe2000fffe0ff */
[----:B------:R-:W-:Y:S01]  /*18e0*/  UMOV UR24, UR5 ;  /* 0x0000000500187c82 */ /* 0x000fe20008000000 */
[----:B------:R-:W-:Y:S02]  /*18f0*/  UMOV UR17, UR6 ;  /* 0x0000000600117c82 */ /* 0x000fe40008000000 */
[----:B------:R1:W-:Y:S01]  /*1900*/  UTMALDG.3D [UR8], [UR20], desc[UR18] ;  /* 0x00001208140075b4 */ /* 0x0003e20008011000 */
[----:B------:R-:W-:-:S09]  /*1910*/  UISETP.NE.AND UP0, UPT, UR16, UR5, UPT ;  /* 0x000000051000728c */ /* 0x000fd2000bf05270 */
[----:B------:R-:W-:Y:S05]  /*1920*/  BRA.U UP0, `(.L_x_25) ;  /* 0xfffffffd00607547 */ /* 0x000fea000b83ffff */
.L_x_20:
[----:B-1----:R-:W-:Y:S01]  /*1930*/  ULEA UR8, UR6, UR4, 0x3 ;  /* 0x0000000406087291 */ /* 0x002fe2000f8e18ff */
[----:B------:R-:W-:Y:S01]  /*1940*/  SHF.L.U32 R2, R15, 0x1f, RZ ;  /* 0x0000001f0f027819 */ /* 0x000fe200000006ff */
[----:B------:R-:W-:Y:S01]  /*1950*/  @!P1 SYNCS.ARRIVE.TRANS64.A1T0 RZ, [UR4+0x68], RZ ;  /* 0x000068ffffff99a7 */ /* 0x000fe20008100004 */
[----:B------:R-:W-:-:S06]  /*1960*/  UISETP.GT.AND UP0, UPT, UR15, UR14, UPT ;  /* 0x0000000e0f00728c */ /* 0x000fcc000bf04270 */
[----:B--2---:R1:W2:Y:S03]  /*1970*/  SYNCS.PHASECHK.TRANS64.TRYWAIT P0, [UR8+0x10], R2 ;  /* 0x00001002ff0075a7 */ /* 0x0042a60008001108 */
[----:B------:R-:W-:Y:S05]  /*1980*/  BRA.U !UP0, `(.L_x_26) ;  /* 0x0000000108ac7547 */ /* 0x000fea000b800000 */
[----:B------:R-:W-:Y:S01]  /*1990*/  UIADD3 UR21, UPT, UPT, UR7, UR24, URZ ;  /* 0x0000001807157290 */ /* 0x000fe2000fffe0ff */
[----:B------:R-:W-:-:S11]  /*19a0*/  UMOV UR25, UR6 ;  /* 0x0000000600197c82 */ /* 0x000fd60008000000 */
.L_x_31:
[----:B-1----:R-:W-:Y:S01]  /*19b0*/  ULEA UR17, UR25, UR4, 0x3 ;  /* 0x0000000419117291 */ /* 0x002fe2000f8e18ff */
[----:B--2---:R-:W-:Y:S01]  /*19c0*/  @!P5 MOV R3, 0x6000 ;  /* 0x000060000003d802 */ /* 0x004fe20000000f00 */
[----:B--2---:R-:W-:Y:S10]  /*19d0*/  @P0 BRA `(.L_x_27) ;  /* 0x00000000000c0947 */ /* 0x004ff40003800000 */
[----:B------:R-:W-:-:S04]  /*19e0*/  SHF.L.U32 R5, R15, 0x1f, RZ ;  /* 0x0000001f0f057819 */ /* 0x000fc800000006ff */
[----:B------:R-:W2:Y:S02]  /*19f0*/  SYNCS.PHASECHK.TRANS64.TRYWAIT P0, [UR17+0x10], R5 ;  /* 0x00001005ff0075a7 */ /* 0x000ea40008001111 */
[----:B--2---:R-:W-:Y:S05]  /*1a00*/  @!P0 BRA `(.L_x_28) ;  /* 0x00000090004c8947 */ /* 0x004fea0003800000 */
.L_x_27:
[----:B------:R2:W-:Y:S01]  /*1a10*/  @!P5 SYNCS.ARRIVE.TRANS64 RZ, [UR17], R3 ;  /* 0x00000003ffffd9a7 */ /* 0x0005e20008000011 */
[----:B------:R-:W-:Y:S04]  /*1a20*/  BSSY.RECONVERGENT B0, `(.L_x_29) ;  /* 0x0000003000007945 */ /* 0x000fe80003800200 */
[----:B------:R-:W-:Y:S05]  /*1a30*/  @P4 BRA `(.L_x_30) ;  /* 0x0000000000044947 */ /* 0x000fea0003800000 */
[----:B------:R-:W-:Y:S05]  /*1a40*/  BPT.TRAP 0x1 ;  /* 0x000000040000795c */ /* 0x000fea0000300000 */
.L_x_30:
[----:B------:R-:W-:Y:S05]  /*1a50*/  BSYNC.RECONVERGENT B0 ;  /* 0x0000000000007941 */ /* 0x000fea0003800200 */
.L_x_29:
        /* <DEDUP_REMOVED lines=10> */
[----:B------:R-:W-:Y:S01]  /*1b00*/  UIADD3 UR16, UPT, UPT, UR16, 0x10800, URZ ;  /* 0x0001080010107890 */ /* 0x000fe2000fffe0ff */
[----:B-1----:R-:W-:Y:S01]  /*1b10*/  SHF.L.U32 R2, R15, 0x1f, RZ ;  /* 0x0000001f0f027819 */ /* 0x002fe200000006ff */
[----:B------:R-:W-:Y:S02]  /*1b20*/  UIADD3.X UR31, UPT, UPT, URZ, UR23, URZ, UP1, !UPT ;  /* 0x00000017ff1f7290 */ /* 0x000fe40008ffe4ff */
[----:B------:R-:W-:Y:S01]  /*1b30*/  UIADD3.X UR29, UPT, UPT, URZ, UR23, URZ, UP0, !UPT ;  /* 0x00000017ff1d7290 */ /* 0x000fe200087fe4ff */
[----:B------:R1:W1:Y:S01]  /*1b40*/  SYNCS.PHASECHK.TRANS64.TRYWAIT P0, [UR8+0x10], R2 ;  /* 0x00001002ff0075a7 */ /* 0x0002620008001108 */
[----:B------:R-:W-:Y:S01]  /*1b50*/  ULEA UR8, UR25, UR4, 0xe ;  /* 0x0000000419087291 */ /* 0x000fe2000f8e70ff */
[----:B------:R-:W-:Y:S01]  /*1b60*/  UMOV UR26, 0x0 ;  /* 0x00000000001a7882 */ /* 0x000fe20000000000 */
[----:B------:R-:W-:-:S02]  /*1b70*/  UMOV UR27, 0x10000000 ;  /* 0x10000000001b7882 */ /* 0x000fc40000000000 */
[----:B------:R-:W-:Y:S01]  /*1b80*/  UIADD3 UR8, UPT, UPT, UR8, 0x14800, URZ ;  /* 0x0001480008087890 */ /* 0x000fe2000fffe0ff */
[----:B------:R-:W-:Y:S01]  /*1b90*/  UMOV UR19, UR35 ;  /* 0x0000002300137c82 */ /* 0x000fe20008000000 */
[----:B------:R-:W-:Y:S01]  /*1ba0*/  UMOV UR20, UR36 ;  /* 0x0000002400147c82 */ /* 0x000fe20008000000 */
[----:B------:R-:W-:Y:S01]  /*1bb0*/  UMOV UR12, UR36 ;  /* 0x00000024000c7c82 */ /* 0x000fe20008000000 */
[----:B------:R-:W-:Y:S01]  /*1bc0*/  UMOV UR9, UR17 ;  /* 0x0000001100097c82 */ /* 0x000fe20008000000 */
[----:B------:R-:W-:Y:S01]  /*1bd0*/  UMOV UR10, UR18 ;  /* 0x00000012000a7c82 */ /* 0x000fe20008000000 */
[----:B------:R1:W-:Y:S01]  /*1be0*/  UTMALDG.3D [UR16], [UR30], desc[UR26] ;  /* 0x00001a101e0075b4 */ /* 0x0003e20008011000 */
[----:B------:R-:W-:Y:S01]  /*1bf0*/  UIADD3 UR24, UPT, UPT, UR24, 0x1, URZ ;  /* 0x0000000118187890 */ /* 0x000fe2000fffe0ff */
[----:B------:R-:W-:-:S03]  /*1c00*/  UMOV UR25, UR6 ;  /* 0x0000000600197c82 */ /* 0x000fc60008000000 */
[----:B------:R-:W-:Y:S01]  /*1c10*/  UISETP.NE.AND UP0, UPT, UR24, UR21, UPT ;  /* 0x000000151800728c */ /* 0x000fe2000bf05270 */
[----:B------:R1:W-:Y:S08]  /*1c20*/  UTMALDG.3D [UR8], [UR28], desc[UR26] ;  /* 0x00001a081c0075b4 */ /* 0x0003f00008011000 */
[----:B------:R-:W-:Y:S05]  /*1c30*/  BRA.U UP0, `(.L_x_31) ;  /* 0xfffffffd005c7547 */ /* 0x000fea000b83ffff */
.L_x_26:
[----:B-1----:R-:W-:Y:S01]  /*1c40*/  LEA R2, R14, UR4, 0x3 ;  /* 0x000000040e027c11 */ /* 0x002fe2000f8e18ff */
[----:B------:R-:W-:Y:S01]  /*1c50*/  NOP ;  /* 0x0000000000007918 */ /* 0x000fe20000000000 */
[----:B--2---:R-:W-:Y:S02]  /*1c60*/  SHF.L.U32 R3, R12, 0x1f, RZ ;  /* 0x0000001f0c037819 */ /* 0x004fe400000006ff */
[----:B------:R-:W-:Y:S02]  /*1c70*/  LEA R4, R14, UR4, 0x4 ;  /* 0x000000040e047c11 */ /* 0x000fe4000f8e20ff */
[----:B------:R-:W1:Y:S02]  /*1c80*/  SYNCS.PHASECHK.TRANS64.TRYWAIT P0, [R2+URZ+0x70], R3 ;  /* 0x00007003020075a7 */ /* 0x000e6400080011ff */
[----:B-1----:R-:W-:Y:S05]  /*1c90*/  @!P0 BRA `(.L_x_32) ;  /* 0x0000008c00c08947 */ /* 0x002fea0003800000 */
.L_x_130:
[----:B------:R-:W2:Y:S01]  /*1ca0*/  LDS.128 R4, [R4+0xe0] ;  /* 0x0000e00004047984 */ /* 0x000ea20000000c00 */
[----:B---3--:R-:W-:Y:S01]  /*1cb0*/  ISETP.GE.AND P0, PT, R72, 0x1, PT ;  /* 0x000000014800780c */ /* 0x008fe20003f06270 */
[----:B-1----:R-:W-:Y:S01]  /*1cc0*/  VIADD R2, R2, 0x80 ;  /* 0x0000008002027836 */ /* 0x002fe20000000000 */
[----:B------:R-:W-:Y:S01]  /*1cd0*/  @!PT LDS RZ, [RZ] ;  /* 0x00000000fffff984 */ /* 0x000fe20000000800 */
[----:B------:R-:W-:Y:S01]  /*1ce0*/  @!PT LDS RZ, [RZ] ;  /* 0x00000000fffff984 */ /* 0x000fe20000000800 */
[----:B------:R-:W-:Y:S01]  /*1cf0*/  @!PT LDS RZ, [RZ] ;  /* 0x00000000fffff984 */ /* 0x000fe20000000800 */
[----:B------:R-:W-:Y:S01]  /*1d00*/  @!PT LDS RZ, [RZ] ;  /* 0x00000000fffff984 */ /* 0x000fe20000000800 */
[----:B------:R1:W-:Y:S06]  /*1d10*/  MEMBAR.ALL.CTA ;  /* 0x0000000000007992 */ /* 0x0003ec0000008000 */
[----:B-1----:R-:W1:Y:S01]  /*1d20*/  FENCE.VIEW.ASYNC.S ;  /* 0x00000000000073c6 */ /* 0x002e620000000000 */
[----:B------:R-:W-:-:S04]  /*1d30*/  PRMT R2, RZ, 0x654, R2 ;  /* 0x00000654ff027816 */ /* 0x000fc80000000002 */
[----:B-1----:R1:W-:Y:S01]  /*1d40*/  SYNCS.ARRIVE.TRANS64.RED.A1T0 RZ, [R2+URZ], RZ ;  /* 0x000000ff02ff79a7 */ /* 0x0023e200081004ff */
[----:B--2---:R-:W-:-:S13]  /*1d50*/  LOP3.LUT P2, RZ, R6, 0x1, RZ, 0xc0, !PT ;  /* 0x0000000106ff7812 */ /* 0x004fda000784c0ff */
[----:B------:R-:W-:Y:S01]  /*1d60*/  @P2 SHF.R.U32.HI R3, RZ, 0x10, R5 ;  /* 0x00000010ff032819 */ /* 0x000fe20000011605 */
[----:B------:R-:W-:Y:S01]  /*1d70*/  VOTEU.ANY UP0, P2 ;  /* 0x0000000000ff7886 */ /* 0x000fe20001000100 */
[----:B------:R-:W-:Y:S02]  /*1d80*/  @P2 MOV R13, R4 ;  /* 0x00000004000d2202 */ /* 0x000fe40000000f00 */
[----:B------:R-:W-:Y:S02]  /*1d90*/  @P2 R2UR.BROADCAST UR8, R3 ;  /* 0x00000000030822ca */ /* 0x000fe400008e0000 */
[----:B------:R-:W-:-:S11]  /*1da0*/  @P2 LOP3.LUT R11, R5, 0xffff, RZ, 0xc0, !PT ;  /* 0x0000ffff050b2812 */ /* 0x000fd600078ec0ff */
[----:B------:R-:W-:Y:S01]  /*1db0*/  @UP0 UMOV UR36, UR8 ;  /* 0x0000000800240c82 */ /* 0x000fe20008000000 */
[----:B-1----:R-:W-:Y:S05]  /*1dc0*/  @!P0 BRA `(.L_x_33) ;  /* 0x0000000000b88947 */ /* 0x002fea0003800000 */
[----:B------:R-:W4:Y:S01]  /*1dd0*/  LDC.64 R4, c[0x0][0xb18] ;  /* 0x0002c600ff047b82 */ /* 0x000f220000000a00 */
[----:B------:R-:W-:-:S07]  /*1de0*/  ISETP.NE.AND P3, PT, R72, 0x1, PT ;  /* 0x000000014800780c */ /* 0x000fce0003f65270 */
[----:B------:R-:W1:Y:S08]  /*1df0*/  LDC.64 R6, c[0x0][0xb10] ;  /* 0x0002c400ff067b82 */ /* 0x000e700000000a00 */
[----:B------:R-:W2:Y:S08]  /*1e00*/  LDC R16, c[0x0][0xb20] ;  /* 0x0002c800ff107b82 */ /* 0x000eb00000000800 */
[----:B------:R-:W3:Y:S01]  /*1e10*/  LDC R18, c[0x0][0xb0c] ;  /* 0x0002c300ff127b82 */ /* 0x000ee20000000800 */
[----:B----4-:R-:W-:Y:S01]  /*1e20*/  IMAD.HI.U32 R17, R0, R5, RZ ;  /* 0x0000000500117227 */ /* 0x010fe200078e00ff */
[----:B------:R-:W-:-:S03]  /*1e30*/  ISETP.NE.AND P0, PT, R4, 0x1, PT ;  /* 0x000000010400780c */ /* 0x000fc60003f05270 */
[----:B------:R-:W-:-:S03]  /*1e40*/  IMAD.HI.U32 R5, R11, R5, RZ ;  /* 0x000000050b057227 */ /* 0x000fc600078e00ff */
[----:B------:R-:W4:Y:S01]  /*1e50*/  LDC.64 R2, c[0x0][0xb28] ;  /* 0x0002ca00ff027b82 */ /* 0x000f220000000a00 */
[----:B-1----:R-:W-:-:S04]  /*1e60*/  IMAD.HI.U32 R20, R9, R6, RZ ;  /* 0x0000000609147227 */ /* 0x002fc800078e00ff */
[----:B------:R-:W-:Y:S01]  /*1e70*/  IMAD.HI.U32 R22, R13, R6, RZ ;  /* 0x000000060d167227 */ /* 0x000fe200078e00ff */
[----:B------:R-:W-:Y:S02]  /*1e80*/  SHF.R.U32.HI R20, RZ, R7, R20 ;  /* 0x00000007ff147219 */ /* 0x000fe40000011614 */
[-C--:B--2---:R-:W-:Y:S02]  /*1e90*/  SHF.R.U32.HI R17, RZ, R16.reuse, R17 ;  /* 0x00000010ff117219 */ /* 0x084fe40000011611 */
[----:B------:R-:W-:Y:S02]  /*1ea0*/  SHF.R.U32.HI R16, RZ, R16, R5 ;  /* 0x00000010ff107219 */ /* 0x000fe40000011605 */
[----:B------:R-:W-:Y:S02]  /*1eb0*/  SEL R17, R0, R17, !P0 ;  /* 0x0000001100117207 */ /* 0x000fe40004000000 */
[----:B------:R-:W-:Y:S02]  /*1ec0*/  SHF.R.U32.HI R22, RZ, R7, R22 ;  /* 0x00000007ff167219 */ /* 0x000fe40000011616 */
[----:B---3--:R-:W-:-:S02]  /*1ed0*/  ISETP.NE.AND P1, PT, R18, 0x1, PT ;  /* 0x000000011200780c */ /* 0x008fc40003f25270 */
[----:B------:R-:W-:Y:S02]  /*1ee0*/  SEL R5, R11, R16, !P0 ;  /* 0x000000100b057207 */ /* 0x000fe40004000000 */
[----:B------:R-:W-:Y:S02]  /*1ef0*/  SEL R19, R9, R20, !P1 ;  /* 0x0000001409137207 */ /* 0x000fe40004800000 */
[----:B------:R-:W-:Y:S01]  /*1f00*/  SEL R7, R13, R22, !P1 ;  /* 0x000000160d077207 */ /* 0x000fe20004800000 */
[----:B----4-:R-:W-:-:S04]  /*1f10*/  IMAD.HI.U32 R20, R17, R2, RZ ;  /* 0x0000000211147227 */ /* 0x010fc800078e00ff */
[----:B------:R-:W-:Y:S01]  /*1f20*/  IMAD.HI.U32 R6, R19, R2, RZ ;  /* 0x0000000213067227 */ /* 0x000fe200078e00ff */
[----:B------:R-:W-:-:S04]  /*1f30*/  @P3 SHF.R.U32.HI R17, RZ, R3, R20 ;  /* 0x00000003ff113219 */ /* 0x000fc80000011614 */
        /* <DEDUP_REMOVED lines=8> */
[----:B------:R-:W-:-:S04]  /*1fc0*/  @!P0 IMAD.HI.U32 R16, R7, R2, RZ ;  /* 0x0000000207108227 */ /* 0x000fc800078e00ff */
[----:B------:R-:W-:Y:S01]  /*1fd0*/  IMAD.MOV R2, RZ, RZ, -R6 ;  /* 0x000000ffff027224 */ /* 0x000fe200078e0a06 */
[----:B------:R-:W-:-:S03]  /*1fe0*/  @!P0 SHF.R.U32.HI R16, RZ, R3, R16 ;  /* 0x00000003ff108219 */ /* 0x000fc60000011610 */
[----:B------:R-:W-:Y:S01]  /*1ff0*/  IMAD R2, R72, R2, R5 ;  /* 0x0000000248027224 */ /* 0x000fe200078e0205 */
[----:B------:R-:W-:Y:S02]  /*2000*/  @!P0 SEL R3, R7, R16, !P3 ;  /* 0x0000001007038207 */ /* 0x000fe40005800000 */
[----:B------:R-:W-:-:S03]  /*2010*/  IADD3 R16, PT, PT, -R5, RZ, RZ ;  /* 0x000000ff05107210 */ /* 0x000fc60007ffe1ff */
[--C-:B------:R-:W-:Y:S02]  /*2020*/  @!P0 IMAD.IADD R6, R6, 0x1, -R3.reuse ;  /* 0x0000000106068824 */ /* 0x100fe400078e0a03 */
[----:B------:R-:W-:Y:S01]  /*2030*/  @!P0 IMAD R3, R2, R19, R3 ;  /* 0x0000001302038224 */ /* 0x000fe200078e0203 */
[----:B------:R-:W-:Y:S01]  /*2040*/  IADD3 R2, PT, PT, -R7, RZ, RZ ;  /* 0x000000ff07027210 */ /* 0x000fe20007ffe1ff */
[----:B------:R-:W-:Y:S02]  /*2050*/  @!P0 IMAD R5, R72, R6, R7 ;  /* 0x0000000648058224 */ /* 0x000fe400078e0207 */
[----:B------:R-:W-:Y:S02]  /*2060*/  IMAD R11, R4, R16, R11 ;  /* 0x00000010040b7224 */ /* 0x000fe400078e020b */
[----:B------:R-:W-:Y:S02]  /*2070*/  @!P0 IMAD.MOV.U32 R7, RZ, RZ, R3 ;  /* 0x000000ffff078224 */ /* 0x000fe400078e0003 */
[----:B------:R-:W-:-:S02]  /*2080*/  IMAD R2, R18, R2, R13 ;  /* 0x0000000212027224 */ /* 0x000fc400078e020d */
[----:B------:R-:W-:Y:S02]  /*2090*/  IMAD R11, R5, R4, R11 ;  /* 0x00000004050b7224 */ /* 0x000fe400078e020b */
[----:B------:R-:W-:Y:S02]  /*20a0*/  IMAD R13, R7, R18, R2 ;  /* 0x00000012070d7224 */ /* 0x000fe400078e0202 */
.L_x_33:
[----:B------:R-:W1:Y:S02]  /*20b0*/  LDCU UR8, c[0x0][0xb30] ;  /* 0x00016600ff0877ac */ /* 0x000e640008000800 */
[----:B-1----:R-:W-:-:S09]  /*20c0*/  UISETP.NE.AND UP0, UPT, UR8, 0x1, UPT ;  /* 0x000000010800788c */ /* 0x002fd2000bf05270 */
[----:B------:R-:W-:Y:S05]  /*20d0*/  BRA.U UP0, `(.L_x_34) ;  /* 0x0000000100407547 */ /* 0x000fea000b800000 */
[----:B------:R-:W1:Y:S08]  /*20e0*/  LDC.64 R4, c[0x0][0xb10] ;  /* 0x0002c400ff047b82 */ /* 0x000e700000000a00 */
[----:B------:R-:W2:Y:S08]  /*20f0*/  LDC.64 R2, c[0x0][0xb18] ;  /* 0x0002c600ff027b82 */ /* 0x000eb00000000a00 */
[----:B------:R-:W3:Y:S08]  /*2100*/  LDC R6, c[0x0][0xb20] ;  /* 0x0002c800ff067b82 */ /* 0x000ef00000000800 */
[----:B------:R-:W4:Y:S01]  /*2110*/  LDC R16, c[0x0][0xb0c] ;  /* 0x0002c300ff107b82 */ /* 0x000f220000000800 */
[----:B-1----:R-:W-:-:S05]  /*2120*/  IMAD.HI.U32 R4, R13, R4, RZ ;  /* 0x000000040d047227 */ /* 0x002fca00078e00ff */
[----:B------:R-:W-:Y:S01]  /*2130*/  SHF.R.U32.HI R4, RZ, R5, R4 ;  /* 0x00000005ff047219 */ /* 0x000fe20000011604 */
[----:B--2---:R-:W-:Y:S01]  /*2140*/  IMAD.HI.U32 R3, R11, R3, RZ ;  /* 0x000000030b037227 */ /* 0x004fe200078e00ff */
[----:B------:R-:W-:-:S04]  /*2150*/  ISETP.NE.AND P0, PT, R2, 0x1, PT ;  /* 0x000000010200780c */ /* 0x000fc80003f05270 */
[----:B---3--:R-:W-:-:S04]  /*2160*/  SHF.R.U32.HI R6, RZ, R6, R3 ;  /* 0x00000006ff067219 */ /* 0x008fc80000011603 */
[----:B------:R-:W-:Y:S02]  /*2170*/  SEL R3, R11, R6, !P0 ;  /* 0x000000060b037207 */ /* 0x000fe40004000000 */
[----:B----4-:R-:W-:-:S04]  /*2180*/  ISETP.NE.AND P1, PT, R16, 0x1, PT ;  /* 0x000000011000780c */ /* 0x010fc80003f25270 */
[----:B------:R-:W-:-:S05]  /*2190*/  SEL R4, R13, R4, !P1 ;  /* 0x000000040d047207 */ /* 0x000fca0004800000 */
[----:B------:R-:W-:Y:S02]  /*21a0*/  IMAD.IADD R5, R3, 0x1, -R4 ;  /* 0x0000000103057824 */ /* 0x000fe400078e0a04 */
[----:B------:R-:W-:Y:S02]  /*21b0*/  IMAD.IADD R3, R4, 0x1, -R3 ;  /* 0x0000000104037824 */ /* 0x000fe400078e0a03 */
[----:B------:R-:W-:Y:S02]  /*21c0*/  IMAD R13, R5, R16, R13 ;  /* 0x00000010050d7224 */ /* 0x000fe400078e020d */
[----:B------:R-:W-:-:S07]  /*21d0*/  IMAD R11, R3, R2, R11 ;  /* 0x00000002030b7224 */ /* 0x000fce00078e020b */
.L_x_34:
[----:B------:R-:W-:Y:S01]  /*21e0*/  VIADD R14, R14, 0x1 ;  /* 0x000000010e0e7836 */ /* 0x000fe20000000000 */
[----:B------:R-:W-:Y:S01]  /*21f0*/  PLOP3.LUT P1, PT, PT, PT, PT, 0x80, 0x8 ;  /* 0x000000000008781c */ /* 0x000fe20003f2f070 */
[----:B------:R-:W-:Y:S02]  /*2200*/  IMAD.IADD R21, R13, 0x1, R156 ;  /* 0x000000010d157824 */ /* 0x000fe400078e029c */
[----:B------:R-:W-:Y:S01]  /*2210*/  IMAD.IADD R20, R11, 0x1, R154 ;  /* 0x000000010b147824 */ /* 0x000fe200078e029a */
[----:B------:R-:W-:-:S04]  /*2220*/  ISETP.NE.AND P0, PT, R14, 0x2, PT ;  /* 0x000000020e00780c */ /* 0x000fc80003f05270 */
[----:B------:R-:W-:Y:S02]  /*2230*/  SEL R3, RZ, 0x1, P0 ;  /* 0x00000001ff037807 */ /* 0x000fe40000000000 */
[----:B------:R-:W-:Y:S02]  /*2240*/  SEL R14, R14, RZ, P0 ;  /* 0x000000ff0e0e7207 */ /* 0x000fe40000000000 */
[----:B------:R-:W-:Y:S01]  /*2250*/  LOP3.LUT R12, R12, R3, RZ, 0x3c, !PT ;  /* 0x000000030c0c7212 */ /* 0x000fe200078e3cff */
[----:B------:R-:W-:Y:S06]  /*2260*/  @P2 BRA `(.L_x_35) ;  /* 0xfffffff000982947 */ /* 0x000fec000383ffff */
[----:B------:R-:W-:Y:S01]  /*2270*/  UIADD3 UR5, UPT, UPT, UR4, 0x10, URZ ;  /* 0x0000001004057890 */ /* 0x000fe2000fffe0ff */
[----:B------:R-:W-:-:S03]  /*2280*/  SHF.L.U32 R3, R15, 0x1f, RZ ;  /* 0x0000001f0f037819 */ /* 0x000fc600000006ff */
[----:B------:R-:W-:-:S09]  /*2290*/  ULEA UR4, UR6, UR5, 0x3 ;  /* 0x0000000506047291 */ /* 0x000fd2000f8e18ff */
[----:B------:R-:W1:Y:S02]  /*22a0*/  SYNCS.PHASECHK.TRANS64.TRYWAIT P0, [UR4], R3 ;  /* 0x00000003ff0075a7 */ /* 0x000e640008001104 */
[----:B-1----:R-:W-:Y:S05]  /*22b0*/  @!P0 BRA `(.L_x_36) ;  /* 0x00000088004c8947 */ /* 0x002fea0003800000 */
.L_x_132:
[----:B------:R-:W-:-:S04]  /*22c0*/  UIADD3 UR6, UPT, UPT, UR6, 0x1, URZ ;  /* 0x0000000106067890 */ /* 0x000fc8000fffe0ff */
[----:B------:R-:W-:-:S04]  /*22d0*/  UISETP.NE.AND UP0, UPT, UR6, 0x2, UPT ;  /* 0x000000020600788c */ /* 0x000fc8000bf05270 */
[----:B------:R-:W-:Y:S02]  /*22e0*/  USEL UR4, URZ, 0x1, UP0 ;  /* 0x00000001ff047887 */ /* 0x000fe40008000000 */
[----:B------:R-:W-:-:S04]  /*22f0*/  USEL UR6, UR6, URZ, UP0 ;  /* 0x000000ff06067287 */ /* 0x000fc80008000000 */
[----:B------:R-:W-:Y:S01]  /*2300*/  ULEA UR6, UR6, UR5, 0x3 ;  /* 0x0000000506067291 */ /* 0x000fe2000f8e18ff */
[----:B-1----:R-:W-:-:S04]  /*2310*/  LOP3.LUT R3, R15, UR4, RZ, 0x3c, !PT ;  /* 0x000000040f037c12 */ /* 0x002fc8000f8e3cff */
[----:B------:R-:W-:Y:S01]  /*2320*/  SHF.L.U32 R3, R3, 0x1f, RZ ;  /* 0x0000001f03037819 */ /* 0x000fe200000006ff */
[----:B----4-:R-:W-:-:S07]  /*2330*/  IMAD.U32 R0, RZ, RZ, UR6 ;  /* 0x00000006ff007e24 */ /* 0x010fce000f8e00ff */
.L_x_37:
[----:B-1----:R1:W2:Y:S02]  /*2340*/  SYNCS.PHASECHK.TRANS64.TRYWAIT P0, [R0+URZ], R3 ;  /* 0x00000003000075a7 */ /* 0x0022a400080011ff */
[----:B--2---:R-:W-:Y:S05]  /*2350*/  @!P0 NANOSLEEP.SYNCS 0x989680 ;  /* 0x009896800000895d */ /* 0x004fea0003900000 */
[----:B------:R-:W2:Y:S02]  /*2360*/  @!P0 SYNCS.PHASECHK.TRANS64 P0, [R0+URZ], R3 ;  /* 0x00000003000085a7 */ /* 0x000ea400080010ff */
[----:B--2---:R-:W-:Y:S05]  /*2370*/  @P0 EXIT ;  /* 0x000000000000094d */ /* 0x004fea0003800000 */
[----:B------:R-:W-:Y:S05]  /*2380*/  BRA `(.L_x_37) ;  /* 0xfffffffc00ec7947 */ /* 0x000fea000383ffff */
.L_x_17:
[----:B------:R-:W-:-:S04]  /*2390*/  UISETP.NE.AND UP1, UPT, UR37, URZ, UPT ;  /* 0x000000ff2500728c */ /* 0x000fc8000bf25270 */
[----:B------:R-:W-:-:S09]  /*23a0*/  UISETP.NE.OR UP1, UPT, UR8, 0x1, UP1 ;  /* 0x000000010800788c */ /* 0x000fd20008f25670 */
[----:B------:R-:W-:Y:S05]  /*23b0*/  BRA.U UP1, `(.L_x_38) ;  /* 0x0000000501487547 */ /* 0x000fea000b800000 */
[----:B------:R-:W-:Y:S01]  /*23c0*/  ISETP.NE.AND P2, PT, R2, RZ, PT ;  /* 0x000000ff0200720c */ /* 0x000fe20003f45270 */
[----:B------:R-:W-:Y:S01]  /*23d0*/  IMAD.MOV.U32 R12, RZ, RZ, 0x1 ;  /* 0x00000001ff0c7424 */ /* 0x000fe200078e00ff */
[----:B------:R-:W-:Y:S02]  /*23e0*/  CS2R R10, SRZ ;  /* 0x00000000000a7805 */ /* 0x000fe4000001ff00 */
[----:B------:R-:W-:Y:S01]  /*23f0*/  CS2R R8, SRZ ;  /* 0x0000000000087805 */ /* 0x000fe2000001ff00 */
[----:B------:R-:W-:Y:S01]  /*2400*/  UMOV UR4, 0x400 ;  /* 0x0000040000047882 */ /* 0x000fe20000000000 */
[----:B------:R-:W-:Y:S01]  /*2410*/  UMOV UR6, URZ ;  /* 0x000000ff00067c82 */ /* 0x000fe20008000000 */
[----:B------:R-:W-:-:S12]  /*2420*/  ULEA UR37, UR37, UR4, 0x18 ;  /* 0x0000000425257291 */ /* 0x000fd8000f8ec0ff */
.L_x_42:
[----:B------:R-:W-:Y:S02]  /*2430*/  LEA R0, R8, UR37, 0x3 ;  /* 0x0000002508007c11 */ /* 0x000fe4000f8e18ff */
[----:B------:R-:W-:-:S03]  /*2440*/  SHF.L.U32 R5, R9, 0x1f, RZ ;  /* 0x0000001f09057819 */ /* 0x000fc600000006ff */
[----:B------:R-:W-:Y:S01]  /*2450*/  VIADD R4, R0, 0xc0 ;  /* 0x000000c000047836 */ /* 0x000fe20000000000 */
[----:B------:R-:W1:Y:S02]  /*2460*/  SYNCS.PHASECHK.TRANS64.TRYWAIT P0, [R0+URZ+0xb0], R5 ;  /* 0x0000b005000075a7 */ /* 0x000e6400080011ff */
[----:B-1----:R-:W-:Y:S05]  /*2470*/  @!P0 BRA `(.L_x_39) ;  /* 0x0000008400f48947 */ /* 0x002fea0003800000 */
.L_x_133:
[----:B------:R-:W-:Y:S01]  /*2480*/  ULEA UR5, UR6, UR37, 0x3 ;  /* 0x0000002506057291 */ /* 0x000fe2000f8e18ff */
[----:B------:R-:W-:Y:S02]  /*2490*/  PRMT R4, RZ, 0x654, R4 ;  /* 0x00000654ff047816 */ /* 0x000fe40000000004 */
[----:B-1----:R-:W-:Y:S01]  /*24a0*/  SHF.L.U32 R5, R12, 0x1f, RZ ;  /* 0x0000001f0c057819 */ /* 0x002fe200000006ff */
[----:B------:R-:W-:Y:S01]  /*24b0*/  UIADD3 UR4, UPT, UPT, UR5, 0x70, URZ ;  /* 0x0000007005047890 */ /* 0x000fe2000fffe0ff */
[----:B------:R1:W-:Y:S05]  /*24c0*/  SYNCS.ARRIVE.TRANS64.RED.A1T0 RZ, [R4+URZ], RZ ;  /* 0x000000ff04ff79a7 */ /* 0x0003ea00081004ff */
[----:B------:R-:W-:Y:S01]  /*24d0*/  IMAD.U32 R7, RZ, RZ, UR4 ;  /* 0x00000004ff077e24 */ /* 0x000fe2000f8e00ff */
[----:B------:R-:W2:Y:S04]  /*24e0*/  SYNCS.PHASECHK.TRANS64.TRYWAIT P0, [UR5+0x80], R5 ;  /* 0x00008005ff0075a7 */ /* 0x000ea80008001105 */
[----:B------:R-:W-:Y:S01]  /*24f0*/  PRMT R6, R2, 0x654, R7 ;  /* 0x0000065402067816 */ /* 0x000fe20000000007 */
[----:B-1----:R-:W-:Y:S01]  /*2500*/  @!P2 IMAD.MOV.U32 R4, RZ, RZ, 0x10 ;  /* 0x00000010ff04a424 */ /* 0x002fe200078e00ff */
[----:B--2---:R-:W-:Y:S06]  /*2510*/  @!P0 BRA `(.L_x_40) ;  /* 0x0000008400e08947 */ /* 0x004fec0003800000 */
.L_x_135:
[----:B------:R-:W-:Y:S01]  /*2520*/  ULEA UR4, UR6, UR37, 0x4 ;  /* 0x0000002506047291 */ /* 0x000fe2000f8e20ff */
[----:B------:R-:W-:Y:S01]  /*2530*/  SEL R3, R6, R3, !P2 ;  /* 0x0000000306037207 */ /* 0x000fe20005000000 */
[----:B------:R-:W-:Y:S01]  /*2540*/  UIADD3 UR5, UPT, UPT, UR5, 0x70, URZ ;  /* 0x0000007005057890 */ /* 0x000fe2000fffe0ff */
[----:B-1----:R-:W-:Y:S01]  /*2550*/  LEA R0, R11, UR37, 0x3 ;  /* 0x000000250b007c11 */ /* 0x002fe2000f8e18ff */
[----:B------:R-:W-:Y:S01]  /*2560*/  UIADD3 UR4, UPT, UPT, UR4, 0xe0, URZ ;  /* 0x000000e004047890 */ /* 0x000fe2000fffe0ff */
[----:B------:R-:W-:Y:S01]  /*2570*/  SHF.L.U32 R5, R10, 0x1f, RZ ;  /* 0x0000001f0a057819 */ /* 0x000fe200000006ff */
[----:B------:R1:W-:Y:S01]  /*2580*/  @!P2 SYNCS.ARRIVE.TRANS64.RED RZ, [R3+URZ], R4 ;  /* 0x0000000403ffa9a7 */ /* 0x0003e200080004ff */
[----:B------:R-:W-:Y:S01]  /*2590*/  UIADD3 UR6, UPT, UPT, UR6, 0x1, URZ ;  /* 0x0000000106067890 */ /* 0x000fe2000fffe0ff */
[----:B------:R-:W-:-:S03]  /*25a0*/  VIADD R8, R8, 0x1 ;  /* 0x0000000108087836 */ /* 0x000fc60000000000 */
[----:B------:R-:W-:Y:S02]  /*25b0*/  UISETP.NE.AND UP0, UPT, UR6, 0x2, UPT ;  /* 0x000000020600788c */ /* 0x000fe4000bf05270 */
[----:B------:R-:W-:Y:S06]  /*25c0*/  UGETNEXTWORKID.BROADCAST [UR4], [UR5] ;  /* 0x00000000040073ca */ /* 0x000fec0008000100 */
[----:B------:R-:W-:Y:S01]  /*25d0*/  USEL UR4, URZ, 0x1, UP0 ;  /* 0x00000001ff047887 */ /* 0x000fe20008000000 */
[----:B------:R-:W-:Y:S01]  /*25e0*/  ISETP.NE.AND P0, PT, R8, 0x2, PT ;  /* 0x000000020800780c */ /* 0x000fe20003f05270 */
[----:B------:R-:W-:Y:S01]  /*25f0*/  USEL UR6, UR6, URZ, UP0 ;  /* 0x000000ff06067287 */ /* 0x000fe20008000000 */
[----:B------:R-:W2:Y:S03]  /*2600*/  SYNCS.PHASECHK.TRANS64.TRYWAIT P1, [R0+URZ+0x70], R5 ;  /* 0x00007005000075a7 */ /* 0x000ea600080211ff */
[----:B------:R-:W-:Y:S01]  /*2610*/  LOP3.LUT R12, R12, UR4, RZ, 0x3c, !PT ;  /* 0x000000040c0c7c12 */ /* 0x000fe2000f8e3cff */
[----:B-12---:R-:W-:Y:S07]  /*2620*/  @!P1 BRA `(.L_x_41) ;  /* 0x0000008400b49947 */ /* 0x006fee0003800000 */
.L_x_136:
[C---:B------:R-:W-:Y:S01]  /*2630*/  LEA R4, R11.reuse, UR37, 0x4 ;  /* 0x000000250b047c11 */ /* 0x040fe2000f8e20ff */
[----:B-1----:R-:W-:Y:S01]  /*2640*/  VIADD R0, R0, 0x80 ;  /* 0x0000008000007836 */ /* 0x002fe20000000000 */
[----:B------:R-:W-:Y:S01]  /*2650*/  SEL R8, R8, RZ, P0 ;  /* 0x000000ff08087207 */ /* 0x000fe20000000000 */
[----:B------:R-:W-:-:S03]  /*2660*/  VIADD R11, R11, 0x1 ;  /* 0x000000010b0b7836 */ /* 0x000fc60000000000 */
[----:B------:R-:W1:Y:S01]  /*2670*/  LDS.128 R4, [R4+0xe0] ;  /* 0x0000e00004047984 */ /* 0x000e620000000c00 */
[----:B------:R-:W-:Y:S02]  /*2680*/  PRMT R0, RZ, 0x654, R0 ;  /* 0x00000654ff007816 */ /* 0x000fe40000000000 */
[C---:B------:R-:W-:Y:S01]  /*2690*/  ISETP.NE.AND P1, PT, R11.reuse, 0x2, PT ;  /* 0x000000020b00780c */ /* 0x040fe20003f25270 */
[----:B------:R-:W-:Y:S01]  /*26a0*/  @!PT LDS RZ, [RZ] ;  /* 0x00000000fffff984 */ /* 0x000fe20000000800 */
[----:B------:R-:W-:Y:S01]  /*26b0*/  @!PT LDS RZ, [RZ] ;  /* 0x00000000fffff984 */ /* 0x000fe20000000800 */
[----:B------:R-:W-:Y:S01]  /*26c0*/  @!PT LDS RZ, [RZ] ;  /* 0x00000000fffff984 */ /* 0x000fe20000000800 */
[----:B------:R-:W-:Y:S01]  /*26d0*/  @!PT LDS RZ, [RZ] ;  /* 0x00000000fffff984 */ /* 0x000fe20000000800 */
[----:B------:R2:W-:Y:S06]  /*26e0*/  MEMBAR.ALL.CTA ;  /* 0x0000000000007992 */ /* 0x0005ec0000008000 */
[----:B--2---:R-:W2:Y:S01]  /*26f0*/  FENCE.VIEW.ASYNC.S ;  /* 0x00000000000073c6 */ /* 0x004ea20000000000 */
[----:B------:R-:W-:Y:S01]  /*2700*/  SEL R11, R11, RZ, P1 ;  /* 0x000000ff0b0b7207 */ /* 0x000fe20000800000 */
[----:B--2---:R2:W-:Y:S01]  /*2710*/  SYNCS.ARRIVE.TRANS64.RED.A1T0 RZ, [R0+URZ], RZ ;  /* 0x000000ff00ff79a7 */ /* 0x0045e200081004ff */
[----:B-1----:R-:W-:-:S02]  /*2720*/  LOP3.LUT P3, RZ, R6, 0x1, RZ, 0xc0, !PT ;  /* 0x0000000106ff7812 */ /* 0x002fc4000786c0ff */
[----:B------:R-:W-:-:S04]  /*2730*/  SEL R5, RZ, 0x1, P1 ;  /* 0x00000001ff057807 */ /* 0x000fc80000800000 */
[----:B------:R-:W-:Y:S02]  /*2740*/  LOP3.LUT R10, R10, R5, RZ, 0x3c, !PT ;  /* 0x000000050a0a7212 */ /* 0x000fe400078e3cff */
[----:B--2---:R-:W-:-:S04]  /*2750*/  SEL R0, RZ, 0x1, P0 ;  /* 0x00000001ff007807 */ /* 0x004fc80000000000 */
[----:B------:R-:W-:Y:S01]  /*2760*/  LOP3.LUT R9, R9, R0, RZ, 0x3c, !PT ;  /* 0x0000000009097212 */ /* 0x000fe200078e3cff */
[----:B------:R-:W-:Y:S06]  /*2770*/  @P3 BRA `(.L_x_42) ;  /* 0xfffffffc002c3947 */ /* 0x000fec000383ffff */
[----:B------:R-:W-:Y:S01]  /*2780*/  ULEA UR5, UR6, UR37, 0x3 ;  /* 0x0000002506057291 */ /* 0x000fe2000f8e18ff */
[----:B------:R-:W-:-:S08]  /*2790*/  SHF.L.U32 R3, R12, 0x1f, RZ ;  /* 0x0000001f0c037819 */ /* 0x000fd000000006ff */
[----:B------:R-:W1:Y:S02]  /*27a0*/  SYNCS.PHASECHK.TRANS64 P0, [UR5+0x80], R3 ;  /* 0x00008003ff0075a7 */ /* 0x000e640008001005 */
[----:B-1----:R-:W-:Y:S05]  /*27b0*/  @P0 BRA `(.L_x_43) ;  /* 0x0000000000080947 */ /* 0x002fea0003800000 */
[----:B------:R-:W1:Y:S02]  /*27c0*/  SYNCS.PHASECHK.TRANS64.TRYWAIT P0, [UR5+0x80], R3 ;  /* 0x00008003ff0075a7 */ /* 0x000e640008001105 */
[----:B-1----:R-:W-:Y:S05]  /*27d0*/  @!P0 BRA `(.L_x_44) ;  /* 0x00000084005c8947 */ /* 0x002fea0003800000 */
.L_x_43:
[----:B------:R-:W-:-:S04]  /*27e0*/  UIADD3 UR4, UPT, UPT, UR6, 0x1, URZ ;  /* 0x0000000106047890 */ /* 0x000fc8000fffe0ff */
[----:B------:R-:W-:-:S04]  /*27f0*/  UISETP.NE.AND UP0, UPT, UR4, 0x2, UPT ;  /* 0x000000020400788c */ /* 0x000fc8000bf05270 */
[----:B------:R-:W-:Y:S02]  /*2800*/  USEL UR7, URZ, 0x1, UP0 ;  /* 0x00000001ff077887 */ /* 0x000fe40008000000 */
[----:B------:R-:W-:-:S04]  /*2810*/  USEL UR4, UR4, URZ, UP0 ;  /* 0x000000ff04047287 */ /* 0x000fc80008000000 */
[----:B------:R-:W-:Y:S01]  /*2820*/  ULEA UR4, UR4, UR37, 0x3 ;  /* 0x0000002504047291 */ /* 0x000fe2000f8e18ff */
[----:B-1----:R-:W-:-:S04]  /*2830*/  LOP3.LUT R3, R12, UR7, RZ, 0x3c, !PT ;  /* 0x000000070c037c12 */ /* 0x002fc8000f8e3cff */
[----:B------:R-:W-:-:S04]  /*2840*/  SHF.L.U32 R0, R3, 0x1f, RZ ;  /* 0x0000001f03007819 */ /* 0x000fc800000006ff */
[----:B------:R-:W1:Y:S02]  /*2850*/  SYNCS.PHASECHK.TRANS64 P0, [UR4+0x80], R0 ;  /* 0x00008000ff0075a7 */ /* 0x000e640008001004 */
[----:B-1----:R-:W-:Y:S05]  /*2860*/  @P0 EXIT ;  /* 0x000000000000094d */ /* 0x002fea0003800000 */
[----:B------:R-:W-:Y:S02]  /*2870*/  SHF.L.U32 R3, R3, 0x1f, RZ ;  /* 0x0000001f03037819 */ /* 0x000fe400000006ff */
[----:B------:R-:W-:-:S07]  /*2880*/  MOV R0, UR4 ;  /* 0x0000000400007c02 */ /* 0x000fce0008000f00 */
.L_x_45:
[----:B-1----:R1:W2:Y:S02]  /*2890*/  SYNCS.PHASECHK.TRANS64.TRYWAIT P0, [R0+URZ+0x80], R3 ;  /* 0x00008003000075a7 */ /* 0x0022a400080011ff */
[----:B--2---:R-:W-:Y:S05]  /*28a0*/  @!P0 NANOSLEEP.SYNCS 0x989680 ;  /* 0x009896800000895d */ /* 0x004fea0003900000 */
[----:B------:R-:W2:Y:S02]  /*28b0*/  @!P0 SYNCS.PHASECHK.TRANS64 P0, [R0+URZ+0x80], R3 ;  /* 0x00008003000085a7 */ /* 0x000ea400080010ff */
[----:B--2---:R-:W-:Y:S05]  /*28c0*/  @P0 EXIT ;  /* 0x000000000000094d */ /* 0x004fea0003800000 */
[----:B------:R-:W-:Y:S05]  /*28d0*/  BRA `(.L_x_45) ;  /* 0xfffffffc00ec7947 */ /* 0x000fea000383ffff */
.L_x_38:
[----:B------:R-:W-:-:S09]  /*28e0*/  UISETP.NE.AND UP1, UPT, UR8, URZ, UPT ;  /* 0x000000ff0800728c */ /* 0x000fd2000bf25270 */
[----:B------:R-:W-:Y:S05]  /*28f0*/  BRA.U UP1, `(.L_x_46) ;  /* 0x0000000d01347547 */ /* 0x000fea000b800000 */
[----:B------:R-:W-:Y:S01]  /*2900*/  UMOV UR4, 0x40 ;  /* 0x0000004000047882 */ /* 0x000fe20000000000 */
[----:B------:R-:W-:Y:S01]  /*2910*/  NOP ;  /* 0x0000000000007918 */ /* 0x000fe20000000000 */
[----:B------:R-:W-:Y:S01]  /*2920*/  ULEA UR4, UR37, UR4, 0x18 ;  /* 0x0000000425047291 */ /* 0x000fe2000f8ec0ff */
[----:B------:R-:W-:Y:S02]  /*2930*/  UMOV UR5, 0x400 ;  /* 0x0000040000057882 */ /* 0x000fe40000000000 */
[----:B------:R-:W-:-:S06]  /*2940*/  ULEA UR37, UR37, UR5, 0x18 ;  /* 0x0000000525257291 */ /* 0x000fcc000f8ec0ff */
[----:B------:R-:W1:Y:S02]  /*2950*/  LDS.U8 R0, [UR4+0x1c] ;  /* 0x00001c04ff007984 */ /* 0x000e640008000000 */
[----:B-1----:R-:W-:-:S13]  /*2960*/  ISETP.NE.AND P0, PT, R0, RZ, PT ;  /* 0x000000ff0000720c */ /* 0x002fda0003f05270 */
[----:B------:R-:W-:Y:S05]  /*2970*/  @P0 BRA `(.L_x_47) ;  /* 0x0000000000580947 */ /* 0x000fea0003800000 */
[----:B------:R-:W-:-:S13]  /*2980*/  ELECT P0, URZ, PT ;  /* 0x0000000000ff782f */ /* 0x000fda0003800000 */
[----:B------:R-:W-:Y:S05]  /*2990*/  @!P0 BRA `(.L_x_48) ;  /* 0x0000000000608947 */ /* 0x000fea0003800000 */
[----:B------:R-:W-:Y:S01]  /*29a0*/  UMOV UR5, 0x10 ;  /* 0x0000001000057882 */ /* 0x000fe20000000000 */
[----:B------:R-:W-:Y:S01]  /*29b0*/  HFMA2 R0, -RZ, RZ, 0, 5.9604644775390625e-08 ;  /* 0x00000001ff007431 */ /* 0x000fe200000001ff */
[----:B------:R-:W-:-:S03]  /*29c0*/  MOV R2, 0xffff ;  /* 0x0000ffff00027802 */ /* 0x000fc60000000f00 */
[----:B------:R-:W-:Y:S04]  /*29d0*/  DEPBAR.LE SB1, 0x36 ;  /* 0x00009d800000791a */ /* 0x000fe80000000000 */
[----:B------:R-:W1:Y:S02]  /*29e0*/  UTCATOMSWS.FIND_AND_SET.ALIGN UP0, UR5, UR5 ;  /* 0x00000005000575e3 */ /* 0x000e640008000800 */
[----:B-1----:R-:W-:Y:S01]  /*29f0*/  MOV R3, UR5 ;  /* 0x0000000500037c02 */ /* 0x002fe20008000f00 */
[----:B------:R-:W-:Y:S06]  /*2a00*/  BRA.U UP0, `(.L_x_49) ;  /* 0x0000000100187547 */ /* 0x000fec000b800000 */
.L_x_50:
[----:B------:R-:W-:Y:S05]  /*2a10*/  NANOSLEEP 0x64 ;  /* 0x000000640000795d */ /* 0x000fea0003800000 */
[----:B------:R-:W-:-:S05]  /*2a20*/  UMOV UR5, 0x10 ;  /* 0x0000001000057882 */ /* 0x000fca0000000000 */
[----:B------:R-:W-:Y:S04]  /*2a30*/  DEPBAR.LE SB1, 0x36 ;  /* 0x00009d800000791a */ /* 0x000fe80000000000 */
[----:B------:R-:W1:Y:S02]  /*2a40*/  UTCATOMSWS.FIND_AND_SET.ALIGN UP0, UR5, UR5 ;  /* 0x00000005000575e3 */ /* 0x000e640008000800 */
[----:B-1----:R-:W-:Y:S01]  /*2a50*/  MOV R3, UR5 ;  /* 0x0000000500037c02 */ /* 0x002fe20008000f00 */
[----:B------:R-:W-:Y:S05]  /*2a60*/  BRA.U !UP0, `(.L_x_50) ;  /* 0xfffffffd08e87547 */ /* 0x000fea000b83ffff */
.L_x_49:
[-C--:B------:R-:W-:Y:S02]  /*2a70*/  SHF.L.U32 R2, R2, R3.reuse, RZ ;  /* 0x0000000302027219 */ /* 0x080fe400000006ff */
[----:B------:R-:W-:Y:S01]  /*2a80*/  SHF.L.U32 R0, R0, R3, RZ ;  /* 0x0000000300007219 */ /* 0x000fe200000006ff */
[----:B------:R-:W-:Y:S02]  /*2a90*/  IMAD.SHL.U32 R3, R3, 0x20, RZ ;  /* 0x0000002003037824 */ /* 0x000fe400078e00ff */
[----:B------:R1:W-:Y:S04]  /*2aa0*/  ATOMS.OR RZ, [UR4+0x14], R2 ;  /* 0x00001402ffff798c */ /* 0x0003e8000b000004 */
[----:B------:R1:W-:Y:S04]  /*2ab0*/  ATOMS.OR RZ, [UR4+0x18], R0 ;  /* 0x00001800ffff798c */ /* 0x0003e8000b000004 */
[----:B------:R1:W-:Y:S01]  /*2ac0*/  STS [UR37+0x100], R3 ;  /* 0x00010003ff007988 */ /* 0x0003e20008000825 */
[----:B------:R-:W-:Y:S05]  /*2ad0*/  BRA `(.L_x_48) ;  /* 0x0000000000107947 */ /* 0x000fea0003800000 */
.L_x_47:
[----:B------:R-:W-:Y:S02]  /*2ae0*/  MOV R0, 0xffffffff ;  /* 0xffffffff00007802 */ /* 0x000fe40000000f00 */
[----:B------:R-:W-:-:S03]  /*2af0*/  MOV R2, 0x2b20 ;  /* 0x00002b2000027802 */ /* 0x000fc60000000f00 */
[----:B------:R1:W-:Y:S04]  /*2b00*/  STS [UR37+0x100], R0 ;  /* 0x00010000ff007988 */ /* 0x0003e80008000825 */
[----:B-1-3-5:R-:W-:Y:S05]  /*2b10*/  CALL.REL.NOINC `($__internal_1_$__cuda_sm10x_tcgen05_guardrail_trap_phase_invalid_during_alloc) ;  /* 0x0000008800747944 */ /* 0x02afea0003c00000 */
.L_x_48:
[----:B------:R-:W-:Y:S05]  /*2b20*/  WARPSYNC.ALL ;  /* 0x0000000000007948 */ /* 0x000fea0003800000 */
[----:B------:R-:W2:Y:S01]  /*2b30*/  S2UR UR6, SR_CgaCtaId ;  /* 0x00000000000679c3 */ /* 0x000ea20000008800 */
[----:B------:R-:W-:Y:S01]  /*2b40*/  UMOV UR4, 0x400 ;  /* 0x0000040000047882 */ /* 0x000fe20000000000 */
[----:B------:R-:W-:-:S06]  /*2b50*/  NOP ;  /* 0x0000000000007918 */ /* 0x000fcc0000000000 */
[----:B------:R-:W-:Y:S06]  /*2b60*/  BAR.ARV 0x6, 0xa0 ;  /* 0x0182800000007b1d */ /* 0x000fec0000002000 */
[----:B------:R-:W4:Y:S01]  /*2b70*/  LDCU UR7, c[0x0][0x38c] ;  /* 0x00007180ff0777ac */ /* 0x000f220008000800 */
[----:B------:R-:W-:Y:S01]  /*2b80*/  IMAD.MOV.U32 R11, RZ, RZ, 0x1 ;  /* 0x00000001ff0b7424 */ /* 0x000fe200078e00ff */
[----:B------:R-:W-:Y:S01]  /*2b90*/  CS2R R8, SRZ ;  /* 0x0000000000087805 */ /* 0x000fe2000001ff00 */
[----:B------:R-:W-:Y:S01]  /*2ba0*/  IMAD.MOV.U32 R10, RZ, RZ, RZ ;  /* 0x000000ffff0a7224 */ /* 0x000fe200078e00ff */
[----:B------:R-:W-:Y:S01]  /*2bb0*/  UMOV UR18, URZ ;  /* 0x000000ff00127c82 */ /* 0x000fe20008000000 */
[----:B------:R-:W-:Y:S01]  /*2bc0*/  UMOV UR17, URZ ;  /* 0x000000ff00117c82 */ /* 0x000fe20008000000 */
[----:B------:R-:W-:Y:S01]  /*2bd0*/  UMOV UR22, 0x0 ;  /* 0x0000000000167882 */ /* 0x000fe20000000000 */
[----:B------:R-:W-:Y:S01]  /*2be0*/  UMOV UR23, 0x8400010 ;  /* 0x0840001000177882 */ /* 0x000fe20000000000 */
[----:B------:R-:W-:Y:S01]  /*2bf0*/  UMOV UR20, 0x0 ;  /* 0x0000000000147882 */ /* 0x000fe20000000000 */
[----:B------:R-:W-:Y:S01]  /*2c00*/  UMOV UR21, 0x8400010 ;  /* 0x0840001000157882 */ /* 0x000fe20000000000 */
[----:B--2---:R-:W-:Y:S01]  /*2c10*/  ULEA UR6, UR6, UR4, 0x18 ;  /* 0x0000000406067291 */ /* 0x004fe2000f8ec0ff */
[----:B------:R-:W2:Y:S03]  /*2c20*/  LDCU UR4, c[0x0][0x38c] ;  /* 0x00007180ff0477ac */ /* 0x000ea60008000800 */
[----:B------:R-:W-:-:S02]  /*2c30*/  UIADD3 UR11, UPT, UPT, UR6, 0x10800, URZ ;  /* 0x00010800060b7890 */ /* 0x000fc4000fffe0ff */
[----:B----4-:R-:W-:-:S03]  /*2c40*/  UIADD3 UR7, UPT, UPT, UR7, 0x1f, URZ ;  /* 0x0000001f07077890 */ /* 0x010fc6000fffe0ff */
[----:B-1----:R-:W1:Y:S01]  /*2c50*/  LDS R0, [UR6+0x100] ;  /* 0x00010006ff007984 */ /* 0x002e620008000800 */
[----:B------:R-:W-:Y:S02]  /*2c60*/  UIADD3 UR12, UPT, UPT, UR6, 0x14800, URZ ;  /* 0x00014800060c7890 */ /* 0x000fe4000fffe0ff */
[----:B------:R-:W-:Y:S02]  /*2c70*/  USHF.R.S32.HI UR5, URZ, 0x1f, UR7 ;  /* 0x0000001fff057899 */ /* 0x000fe40008011407 */
[----:B------:R-:W-:Y:S02]  /*2c80*/  USHF.R.U32.HI UR11, URZ, 0x4, UR11 ;  /* 0x00000004ff0b7899 */ /* 0x000fe4000801160b */
[----:B------:R-:W-:Y:S02]  /*2c90*/  ULEA.HI UR5, UR5, UR7, URZ, 0x5 ;  /* 0x0000000705057291 */ /* 0x000fe4000f8f28ff */
[----:B------:R-:W-:Y:S02]  /*2ca0*/  USHF.R.U32.HI UR12, URZ, 0x4, UR12 ;  /* 0x00000004ff0c7899 */ /* 0x000fe4000801160c */
[----:B------:R-:W-:-:S02]  /*2cb0*/  USHF.R.S32.HI UR5, URZ, 0x5, UR5 ;  /* 0x00000005ff057899 */ /* 0x000fc40008011405 */
[----:B------:R-:W-:Y:S02]  /*2cc0*/  ULOP3.LUT UR11, UR11, 0x3fff, URZ, 0xc0, !UPT ;  /* 0x00003fff0b0b7892 */ /* 0x000fe4000f8ec0ff */
[----:B------:R-:W-:Y:S02]  /*2cd0*/  UISETP.LT.AND UP0, UPT, UR5, 0x1, UPT ;  /* 0x000000010500788c */ /* 0x000fe4000bf01270 */
[----:B------:R-:W-:Y:S02]  /*2ce0*/  ULOP3.LUT UR12, UR12, 0x3fff, URZ, 0xc0, !UPT ;  /* 0x00003fff0c0c7892 */ /* 0x000fe4000f8ec0ff */
[----:B------:R-:W-:Y:S02]  /*2cf0*/  USEL UR10, UR5, 0x1, !UP0 ;  /* 0x00000001050a7887 */ /* 0x000fe4000c000000 */
[----:B------:R-:W-:Y:S02]  /*2d00*/  ULOP3.LUT UR11, UR11, 0x10000, URZ, 0xfc, !UPT ;  /* 0x000100000b0b7892 */ /* 0x000fe4000f8efcff */
[----:B------:R-:W-:-:S02]  /*2d10*/  ULOP3.LUT UR12, UR12, 0x10000, URZ, 0xfc, !UPT ;  /* 0x000100000c0c7892 */ /* 0x000fc4000f8efcff */
[----:B------:R-:W-:Y:S02]  /*2d20*/  UIADD3 UR10, UPT, UPT, -UR10, URZ, URZ ;  /* 0x000000ff0a0a7290 */ /* 0x000fe4000fffe1ff */
[----:B--2---:R-:W-:Y:S01]  /*2d30*/  UISETP.GE.AND UP3, UPT, UR4, 0x1, UPT ;  /* 0x000000010400788c */ /* 0x004fe2000bf66270 */
[----:B-1----:R-:W-:-:S15]  /*2d40*/  R2UR UR19, R0 ;  /* 0x00000000001372ca */ /* 0x002fde00000e0000 */
.L_x_57:
[----:B------:R-:W-:Y:S02]  /*2d50*/  LEA R0, R10, UR6, 0x3 ;  /* 0x000000060a007c11 */ /* 0x000fe4000f8e18ff */
[----:B------:R-:W-:Y:S02]  /*2d60*/  SHF.L.U32 R5, R9, 0x1f, RZ ;  /* 0x0000001f09057819 */ /* 0x000fe400000006ff */
[----:B------:R-:W-:Y:S01]  /*2d70*/  PLOP3.LUT P0, PT, PT, PT, UP3, 0x80, 0x8 ;  /* 0x000000000008781c */ /* 0x000fe20003f0f038 */
[----:B------:R-:W-:Y:S01]  /*2d80*/  VIADD R3, R0, 0x80 ;  /* 0x0000008000037836 */ /* 0x000fe20000000000 */
[----:B-1----:R-:W1:Y:S02]  /*2d90*/  SYNCS.PHASECHK.TRANS64.TRYWAIT P1, [R0+URZ+0x70], R5 ;  /* 0x00007005000075a7 */ /* 0x002e6400080211ff */
[----:B-1--4-:R-:W-:Y:S09]  /*2da0*/  @!P1 BRA `(.L_x_51) ;  /* 0x0000008000009947 */ /* 0x012ff20003800000 */
.L_x_138:
[----:B------:R-:W-:Y:S01]  /*2db0*/  LEA R4, R10, UR6, 0x4 ;  /* 0x000000060a047c11 */ /* 0x000fe2000f8e20ff */
[----:B------:R-:W-:Y:S01]  /*2dc0*/  @UP3 ULEA UR4, UR17, UR6, 0x3 ;  /* 0x0000000611043291 */ /* 0x000fe2000f8e18ff */
[----:B------:R-:W-:Y:S01]  /*2dd0*/  PLOP3.LUT P2, PT, PT, PT, PT, 0x80, 0x8 ;  /* 0x000000000008781c */ /* 0x000fe20003f4f070 */
[----:B------:R-:W-:Y:S01]  /*2de0*/  ULEA UR8, UR18, UR6, 0x3 ;  /* 0x0000000612087291 */ /* 0x000fe2000f8e18ff */
[----:B------:R-:W-:Y:S01]  /*2df0*/  PRMT R3, RZ, 0x654, R3 ;  /* 0x00000654ff037816 */ /* 0x000fe20000000003 */
[----:B------:R-:W-:Y:S01]  /*2e00*/  ULEA UR9, UR18, UR19, 0x8 ;  /* 0x0000001312097291 */ /* 0x000fe2000f8e40ff */
[----:B-1----:R-:W1:Y:S01]  /*2e10*/  LDS.128 R4, [R4+0xe0] ;  /* 0x0000e00004047984 */ /* 0x002e620000000c00 */
[----:B------:R-:W-:Y:S02]  /*2e20*/  @P0 SHF.L.U32 R2, R8, 0x1f, RZ ;  /* 0x0000001f08020819 */ /* 0x000fe400000006ff */
[----:B------:R-:W-:Y:S01]  /*2e30*/  SHF.L.U32 R0, R11, 0x1f, RZ ;  /* 0x0000001f0b007819 */ /* 0x000fe200000006ff */
[----:B------:R-:W-:Y:S01]  /*2e40*/  @!PT LDS RZ, [RZ] ;  /* 0x00000000fffff984 */ /* 0x000fe20000000800 */
[----:B------:R-:W-:Y:S01]  /*2e50*/  @!PT LDS RZ, [RZ] ;  /* 0x00000000fffff984 */ /* 0x000fe20000000800 */
[----:B------:R-:W-:Y:S01]  /*2e60*/  @!PT LDS RZ, [RZ] ;  /* 0x00000000fffff984 */ /* 0x000fe20000000800 */
[----:B------:R-:W-:Y:S01]  /*2e70*/  @!PT LDS RZ, [RZ] ;  /* 0x00000000fffff984 */ /* 0x000fe20000000800 */
[----:B------:R2:W-:Y:S06]  /*2e80*/  MEMBAR.ALL.CTA ;  /* 0x0000000000007992 */ /* 0x0005ec0000008000 */
[----:B--2---:R-:W2:Y:S02]  /*2e90*/  FENCE.VIEW.ASYNC.S ;  /* 0x00000000000073c6 */ /* 0x004ea40000000000 */
[----:B--2---:R2:W-:Y:S01]  /*2ea0*/  SYNCS.ARRIVE.TRANS64.RED.A1T0 RZ, [R3+URZ], RZ ;  /* 0x000000ff03ff79a7 */ /* 0x0045e200081004ff */
[----:B------:R2:W4:Y:S01]  /*2eb0*/  @P0 SYNCS.PHASECHK.TRANS64.TRYWAIT P2, [UR4], R2 ;  /* 0x00000002ff0005a7 */ /* 0x0005220008041104 */
[----:B-1----:R-:W-:Y:S01]  /*2ec0*/  LOP3.LUT P1, RZ, R6, 0x1, RZ, 0xc0, !PT ;  /* 0x0000000106ff7812 */ /* 0x002fe2000782c0ff */
[----:B------:R-:W1:Y:S02]  /*2ed0*/  SYNCS.PHASECHK.TRANS64.TRYWAIT P0, [UR8+0xa0], R0 ;  /* 0x0000a000ff0075a7 */ /* 0x000e640008001108 */
[----:B-12-4-:R-:W-:Y:S10]  /*2ee0*/  @!P0 BRA `(.L_x_52) ;  /* 0x0000007c00c48947 */ /* 0x016ff40003800000 */
.L_x_140:
[----:B------:R-:W-:Y:S01]  /*2ef0*/  IADD3 R10, PT, PT, R10, 0x1, RZ ;  /* 0x000000010a0a7810 */ /* 0x000fe20007ffe0ff */
[----:B------:R-:W-:Y:S06]  /*2f00*/  BRA.U !UP3, `(.L_x_53) ;  /* 0x000000010b987547 */ /* 0x000fec000b800000 */
[----:B------:R-:W-:Y:S01]  /*2f10*/  UPLOP3.LUT UP4, UPT, UPT, UPT, UPT, 0x40, 0x4 ;  /* 0x000000000004789c */ /* 0x000fe20003f8e870 */
[----:B------:R-:W-:Y:S01]  /*2f20*/  UMOV UR16, UR10 ;  /* 0x0000000a00107c82 */ /* 0x000fe20008000000 */
[----:B------:R-:W-:Y:S01]  /*2f30*/  UMOV UR15, UR5 ;  /* 0x00000005000f7c82 */ /* 0x000fe20008000000 */
[----:B------:R-:W-:-:S08]  /*2f40*/  UMOV UR14, UR17 ;  /* 0x00000011000e7c82 */ /* 0x000fd00008000000 */
.L_x_56:
[----:B------:R-:W-:Y:S02]  /*2f50*/  UIADD3 UR16, UPT, UPT, UR16, 0x1, URZ ;  /* 0x0000000110107890 */ /* 0x000fe4000fffe0ff */
[----:B--2---:R-:W-:Y:S02]  /*2f60*/  ULEA UR7, UR14, UR6, 0x3 ;  /* 0x000000060e077291 */ /* 0x004fe4000f8e18ff */
[----:B------:R-:W-:Y:S01]  /*2f70*/  UISETP.NE.AND UP0, UPT, UR16, URZ, UPT ;  /* 0x000000ff1000728c */ /* 0x000fe2000bf05270 */
[----:B----4-:R-:W-:Y:S10]  /*2f80*/  @P2 BRA `(.L_x_54) ;  /* 0x00000000000c2947 */ /* 0x010ff40003800000 */
[----:B-1----:R-:W-:Y:S04]  /*2f90*/  SHF.L.U32 R3, R8, 0x1f, RZ ;  /* 0x0000001f08037819 */ /* 0x002fe800000006ff */
[----:B------:R-:W1:Y:S02]  /*2fa0*/  SYNCS.PHASECHK.TRANS64.TRYWAIT P0, [UR7], R3 ;  /* 0x00000003ff0075a7 */ /* 0x000e640008001107 */
[----:B-1----:R-:W-:Y:S05]  /*2fb0*/  @!P0 BRA `(.L_x_55) ;  /* 0x0000007c00a88947 */ /* 0x002fea0003800000 */
.L_x_54:
[----:B------:R-:W-:Y:S01]  /*2fc0*/  UISETP.NE.AND UP1, UPT, UR15, 0x1, UPT ;  /* 0x000000010f00788c */ /* 0x000fe2000bf25270 */
[----:B------:R-:W-:Y:S01]  /*2fd0*/  PLOP3.LUT P2, PT, PT, PT, PT, 0x80, 0x8 ;  /* 0x000000000008781c */ /* 0x000fe20003f4f070 */
[----:B------:R-:W-:Y:S02]  /*2fe0*/  UIADD3 UR17, UPT, UPT, UR14, 0x1, URZ ;  /* 0x000000010e117890 */ /* 0x000fe4000fffe0ff */
[----:B------:R-:W-:Y:S02]  /*2ff0*/  ULEA UR24, UR14, UR12, 0xa ;  /* 0x0000000c0e187291 */ /* 0x000fe4000f8e50ff */
[----:B------:R-:W-:Y:S01]  /*3000*/  UISETP.NE.AND UP2, UPT, UR17, 0x2, UPT ;  /* 0x000000021100788c */ /* 0x000fe2000bf45270 */
[----:B------:R-:W-:Y:S01]  /*3010*/  PLOP3.LUT P0, PT, PT, PT, UP1, 0x80, 0x8 ;  /* 0x000000000008781c */ /* 0x000fe20003f0f018 */
[----:B------:R-:W-:Y:S02]  /*3020*/  ULEA UR26, UR14, UR11, 0x9 ;  /* 0x0000000b0e1a7291 */ /* 0x000fe4000f8e48ff */
[----:B------:R-:W-:Y:S02]  /*3030*/  USEL UR13, URZ, 0x1, UP2 ;  /* 0x00000001ff0d7887 */ /* 0x000fe40009000000 */
[----:B------:R-:W-:Y:S02]  /*3040*/  USEL UR17, UR17, URZ, UP2 ;  /* 0x000000ff11117287 */ /* 0x000fe40009000000 */
[----:B------:R-:W-:Y:S02]  /*3050*/  UIADD3 UR30, UPT, UPT, UR24, 0x2, URZ ;  /* 0x00000002181e7890 */ /* 0x000fe4000fffe0ff */
[----:B------:R-:W-:Y:S01]  /*3060*/  @UP1 ULEA UR4, UR17, UR6, 0x3 ;  /* 0x0000000611041291 */ /* 0x000fe2000f8e18ff */
[----:B------:R-:W-:Y:S01]  /*3070*/  LOP3.LUT R8, R8, UR13, RZ, 0x3c, !PT ;  /* 0x0000000d08087c12 */ /* 0x000fe2000f8e3cff */
[----:B------:R-:W-:Y:S02]  /*3080*/  UIADD3 UR28, UPT, UPT, UR26, 0x2, URZ ;  /* 0x000000021a1c7890 */ /* 0x000fe4000fffe0ff */
[----:B------:R-:W-:Y:S01]  /*3090*/  UIADD3 UR7, UPT, UPT, UR7, 0x10, URZ ;  /* 0x0000001007077890 */ /* 0x000fe2000fffe0ff */
[----:B-1----:R-:W-:Y:S01]  /*30a0*/  @P0 SHF.L.U32 R0, R8, 0x1f, RZ ;  /* 0x0000001f08000819 */ /* 0x002fe200000006ff */
[----:B------:R-:W-:Y:S01]  /*30b0*/  UMOV UR25, 0x80004020 ;  /* 0x8000402000197882 */ /* 0x000fe20000000000 */
[----:B------:R-:W-:Y:S01]  /*30c0*/  UMOV UR27, 0x80004020 ;  /* 0x80004020001b7882 */ /* 0x000fe20000000000 */
[----:B------:R-:W-:Y:S01]  /*30d0*/  UMOV UR31, 0x80004020 ;  /* 0x80004020001f7882 */ /* 0x000fe20000000000 */
[----:B------:R2:W4:Y:S01]  /*30e0*/  @P0 SYNCS.PHASECHK.TRANS64.TRYWAIT P2, [UR4], R0 ;  /* 0x00000000ff0005a7 */ /* 0x0005220008041104 */
[----:B------:R-:W-:Y:S01]  /*30f0*/  UIADD3 UR15, UPT, UPT, UR15, -0x1, URZ ;  /* 0xffffffff0f0f7890 */ /* 0x000fe2000fffe0ff */
[----:B------:R2:W-:Y:S01]  /*3100*/  UTCHMMA gdesc[UR26], gdesc[UR24], tmem[UR9], tmem[UR22], idesc[UR23], UP4 ;  /* 0x00ff16181a0075ea */ /* 0x0005e2000a000009 */
[----:B------:R-:W-:Y:S01]  /*3110*/  UPLOP3.LUT UP4, UPT, UPT, UPT, UPT, 0x80, 0x8 ;  /* 0x000000000008789c */ /* 0x000fe20003f8f070 */
[----:B------:R-:W-:Y:S01]  /*3120*/  UMOV UR29, 0x80004020 ;  /* 0x80004020001d7882 */ /* 0x000fe20000000000 */
[----:B------:R-:W-:Y:S01]  /*3130*/  UMOV UR14, UR17 ;  /* 0x00000011000e7c82 */ /* 0x000fe20008000000 */
[----:B------:R2:W-:Y:S01]  /*3140*/  UTCHMMA gdesc[UR28], gdesc[UR30], tmem[UR9], tmem[UR20], idesc[UR21], UPT ;  /* 0x00ff141e1c0075ea */ /* 0x0005e2000b800009 */
[----:B------:R2:W-:Y:S01]  /*3150*/  UTCBAR [UR7], URZ ;  /* 0x000000ff070073e9 */ /* 0x0005e200080000ff */
[----:B------:R-:W-:Y:S06]  /*3160*/  BRA.U UP0, `(.L_x_56) ;  /* 0xfffffffd00787547 */ /* 0x000fec000b83ffff */
.L_x_53:
[----:B------:R-:W-:Y:S01]  /*3170*/  UIADD3 UR18, UPT, UPT, UR18, 0x1, URZ ;  /* 0x0000000112127890 */ /* 0x000fe2000fffe0ff */
[C---:B------:R-:W-:Y:S01]  /*3180*/  ISETP.NE.AND P0, PT, R10.reuse, 0x2, PT ;  /* 0x000000020a00780c */ /* 0x040fe20003f05270 */
[----:B------:R-:W-:Y:S02]  /*3190*/  UIADD3 UR8, UPT, UPT, UR8, 0x90, URZ ;  /* 0x0000009008087890 */ /* 0x000fe4000fffe0ff */
[----:B------:R-:W-:Y:S01]  /*31a0*/  UISETP.NE.AND UP0, UPT, UR18, 0x2, UPT ;  /* 0x000000021200788c */ /* 0x000fe2000bf05270 */
[----:B-12---:R-:W-:Y:S02]  /*31b0*/  SEL R0, RZ, 0x1, P0 ;  /* 0x00000001ff007807 */ /* 0x006fe40000000000 */
[----:B------:R-:W-:Y:S01]  /*31c0*/  SEL R10, R10, RZ, P0 ;  /* 0x000000ff0a0a7207 */ /* 0x000fe20000000000 */
[----:B------:R-:W-:Y:S01]  /*31d0*/  USEL UR4, URZ, 0x1, UP0 ;  /* 0x00000001ff047887 */ /* 0x000fe20008000000 */
[----:B------:R-:W-:Y:S01]  /*31e0*/  LOP3.LUT R9, R9, R0, RZ, 0x3c, !PT ;  /* 0x0000000009097212 */ /* 0x000fe200078e3cff */
[----:B------:R-:W-:Y:S01]  /*31f0*/  USEL UR18, UR18, URZ, UP0 ;  /* 0x000000ff12127287 */ /* 0x000fe20008000000 */
[----:B------:R1:W-:Y:S03]  /*3200*/  UTCBAR [UR8], URZ ;  /* 0x000000ff080073e9 */ /* 0x0003e600080000ff */
[----:B------:R-:W-:Y:S01]  /*3210*/  LOP3.LUT R11, R11, UR4, RZ, 0x3c, !PT ;  /* 0x000000040b0b7c12 */ /* 0x000fe2000f8e3cff */
[----:B------:R-:W-:Y:S07]  /*3220*/  @P1 BRA `(.L_x_57) ;  /* 0xfffffff800c81947 */ /* 0x000fee000383ffff */
[----:B------:R-:W2:Y:S01]  /*3230*/  S2UR UR4, SR_CgaCtaId ;  /* 0x00000000000479c3 */ /* 0x000ea20000008800 */
[----:B------:R-:W-:Y:S01]  /*3240*/  ELECT P0, URZ, PT ;  /* 0x0000000000ff782f */ /* 0x000fe20003800000 */
[----:B------:R-:W-:Y:S01]  /*3250*/  IMAD.MOV.U32 R0, RZ, RZ, 0x1 ;  /* 0x00000001ff007424 */ /* 0x000fe200078e00ff */
[----:B------:R-:W-:Y:S01]  /*3260*/  UIADD3 UR6, UPT, UPT, UR6, 0xa0, URZ ;  /* 0x000000a006067890 */ /* 0x000fe2000fffe0ff */
[----:B------:R-:W-:Y:S01]  /*3270*/  SHF.L.U32 R3, R11, 0x1f, RZ ;  /* 0x0000001f0b037819 */ /* 0x000fe200000006ff */
[----:B------:R-:W-:-:S03]  /*3280*/  UMOV UR5, 0x40 ;  /* 0x0000004000057882 */ /* 0x000fc60000000000 */
[----:B------:R-:W-:Y:S01]  /*3290*/  UVIRTCOUNT.DEALLOC.SMPOOL 0x80 ;  /* 0x000000800000784c */ /* 0x000fe20000000000 */
[----:B--2---:R-:W-:Y:S02]  /*32a0*/  ULEA UR4, UR4, UR5, 0x18 ;  /* 0x0000000504047291 */ /* 0x004fe4000f8ec0ff */
[----:B------:R-:W-:-:S07]  /*32b0*/  ULEA UR5, UR18, UR6, 0x3 ;  /* 0x0000000612057291 */ /* 0x000fce000f8e18ff */
[----:B------:R2:W-:Y:S02]  /*32c0*/  @P0 STS.U8 [UR4+0x1c], R0 ;  /* 0x00001c00ff000988 */ /* 0x0005e40008000004 */
[----:B------:R-:W3:Y:S02]  /*32d0*/  SYNCS.PHASECHK.TRANS64.TRYWAIT P0, [UR5], R3 ;  /* 0x00000003ff0075a7 */ /* 0x000ee40008001105 */
[----:B--23--:R-:W-:Y:S05]  /*32e0*/  @!P0 BRA `(.L_x_58) ;  /* 0x0000007800f48947 */ /* 0x00cfea0003800000 */
.L_x_143:
[----:B------:R-:W-:-:S04]  /*32f0*/  UIADD3 UR7, UPT, UPT, UR18, 0x1, URZ ;  /* 0x0000000112077890 */ /* 0x000fc8000fffe0ff */
[----:B------:R-:W-:-:S04]  /*3300*/  UISETP.NE.AND UP0, UPT, UR7, 0x2, UPT ;  /* 0x000000020700788c */ /* 0x000fc8000bf05270 */
[----:B------:R-:W-:Y:S02]  /*3310*/  USEL UR5, URZ, 0x1, UP0 ;  /* 0x00000001ff057887 */ /* 0x000fe40008000000 */
[----:B------:R-:W-:-:S04]  /*3320*/  USEL UR7, UR7, URZ, UP0 ;  /* 0x000000ff07077287 */ /* 0x000fc80008000000 */
[----:B------:R-:W-:Y:S01]  /*3330*/  ULEA UR7, UR7, UR6, 0x3 ;  /* 0x0000000607077291 */ /* 0x000fe2000f8e18ff */
[----:B--2---:R-:W-:-:S04]  /*3340*/  LOP3.LUT R3, R11, UR5, RZ, 0x3c, !PT ;  /* 0x000000050b037c12 */ /* 0x004fc8000f8e3cff */
[----:B------:R-:W-:-:S04]  /*3350*/  SHF.L.U32 R3, R3, 0x1f, RZ ;  /* 0x0000001f03037819 */ /* 0x000fc800000006ff */
[----:B------:R-:W2:Y:S02]  /*3360*/  SYNCS.PHASECHK.TRANS64.TRYWAIT P0, [UR7], R3 ;  /* 0x00000003ff0075a7 */ /* 0x000ea40008001107 */
[----:B--2---:R-:W-:Y:S05]  /*3370*/  @!P0 BRA `(.L_x_59) ;  /* 0x0000007800e88947 */ /* 0x004fea0003800000 */
.L_x_145:
[----:B------:R-:W-:Y:S01]  /*3380*/  NOP ;  /* 0x0000000000007918 */ /* 0x000fe20000000000 */
[----:B--2---:R-:W2:Y:S01]  /*3390*/  LDS R0, [UR4+0x14] ;  /* 0x00001404ff007984 */ /* 0x004ea20008000800 */
[----:B------:R-:W-:Y:S01]  /*33a0*/  ULOP3.LUT UR6, UR19, 0xffff, URZ, 0xc0, !UPT ;  /* 0x0000ffff13067892 */ /* 0x000fe2000f8ec0ff */
[----:B-1----:R-:W-:Y:S01]  /*33b0*/  UMOV UR8, 0xffff ;  /* 0x0000ffff00087882 */ /* 0x002fe20000000000 */
[----:B------:R-:W-:Y:S02]  /*33c0*/  UMOV UR5, 0x1 ;  /* 0x0000000100057882 */ /* 0x000fe40000000000 */
[----:B------:R-:W-:-:S04]  /*33d0*/  USHF.R.U32.HI UR6, URZ, 0x5, UR6 ;  /* 0x00000005ff067899 */ /* 0x000fc80008011606 */
[----:B------:R-:W-:Y:S02]  /*33e0*/  USHF.L.U32 UR8, UR8, UR6, URZ ;  /* 0x0000000608087299 */ /* 0x000fe400080006ff */
[----:B------:R-:W-:-:S04]  /*33f0*/  USHF.L.U32 UR5, UR5, UR6, URZ ;  /* 0x0000000605057299 */ /* 0x000fc800080006ff */
[----:B--2---:R-:W-:-:S04]  /*3400*/  LOP3.LUT R0, R0, UR8, RZ, 0xc0, !PT ;  /* 0x0000000800007c12 */ /* 0x004fc8000f8ec0ff */
[----:B------:R-:W-:-:S13]  /*3410*/  ISETP.NE.AND P0, PT, R0, UR8, PT ;  /* 0x0000000800007c0c */ /* 0x000fda000bf05270 */
[----:B------:R-:W-:Y:S05]  /*3420*/  @P0 BRA `(.L_x_60) ;  /* 0x0000000000580947 */ /* 0x000fea0003800000 */
[----:B------:R-:W1:Y:S02]  /*3430*/  LDS R0, [UR4+0x18] ;  /* 0x00001804ff007984 */ /* 0x000e640008000800 */
[----:B-1----:R-:W-:-:S04]  /*3440*/  LOP3.LUT R0, R0, UR5, RZ, 0xc0, !PT ;  /* 0x0000000500007c12 */ /* 0x002fc8000f8ec0ff */
[----:B------:R-:W-:-:S13]  /*3450*/  ISETP.NE.AND P0, PT, R0, UR5, PT ;  /* 0x0000000500007c0c */ /* 0x000fda000bf05270 */
[----:B------:R-:W-:Y:S05]  /*3460*/  @P0 BRA `(.L_x_61) ;  /* 0x00000000003c0947 */ /* 0x000fea0003800000 */
[----:B------:R-:W1:Y:S01]  /*3470*/  S2R R2, SR_LANEID ;  /* 0x0000000000027919 */ /* 0x000e620000000000 */
[----:B------:R-:W-:Y:S01]  /*3480*/  ULOP3.LUT UR8, URZ, UR8, URZ, 0x33, !UPT ;  /* 0x00000008ff087292 */ /* 0x000fe2000f8e33ff */
[----:B------:R-:W-:Y:S01]  /*3490*/  LOP3.LUT R4, RZ, UR5, RZ, 0x33, !PT ;  /* 0x00000005ff047c12 */ /* 0x000fe2000f8e33ff */
[----:B------:R-:W-:Y:S02]  /*34a0*/  VOTEU.ANY UR7, UPT, PT ;  /* 0x0000000000077886 */ /* 0x000fe400038e0100 */
[----:B------:R-:W-:Y:S01]  /*34b0*/  UFLO.U32 UR7, UR7 ;  /* 0x00000007000772bd */ /* 0x000fe200080e0000 */
[----:B------:R-:W2:Y:S01]  /*34c0*/  REDUX UR5, R4 ;  /* 0x00000000040573c4 */ /* 0x000ea20000000000 */
[----:B------:R-:W-:-:S06]  /*34d0*/  IMAD.U32 R0, RZ, RZ, UR8 ;  /* 0x00000008ff007e24 */ /* 0x000fcc000f8e00ff */
[----:B------:R3:W-:Y:S01]  /*34e0*/  UTCATOMSWS.AND URZ, UR8 ;  /* 0x0000000800ff79e3 */ /* 0x0007e20008000000 */
[----:B------:R-:W4:Y:S01]  /*34f0*/  REDUX UR6, R0 ;  /* 0x00000000000673c4 */ /* 0x000f220000000000 */
[----:B-1----:R-:W-:Y:S01]  /*3500*/  ISETP.EQ.U32.AND P0, PT, R2, UR7, PT ;  /* 0x0000000702007c0c */ /* 0x002fe2000bf02070 */
[----:B--2---:R-:W-:Y:S01]  /*3510*/  IMAD.U32 R2, RZ, RZ, UR5 ;  /* 0x00000005ff027e24 */ /* 0x004fe2000f8e00ff */
[----:B----4-:R-:W-:-:S11]  /*3520*/  MOV R3, UR6 ;  /* 0x0000000600037c02 */ /* 0x010fd60008000f00 */
[----:B------:R3:W-:Y:S04]  /*3530*/  @P0 ATOMS.AND RZ, [UR4+0x14], R3 ;  /* 0x00001403ffff098c */ /* 0x0007e8000a800004 */
[----:B------:R3:W-:Y:S01]  /*3540*/  @P0 ATOMS.AND RZ, [UR4+0x18], R2 ;  /* 0x00001802ffff098c */ /* 0x0007e2000a800004 */
[----:B------:R-:W-:Y:S05]  /*3550*/  BRA `(.L_x_62) ;  /* 0x0000000000147947 */ /* 0x000fea0003800000 */
.L_x_61:
[----:B------:R-:W-:Y:S02]  /*3560*/  MOV R2, 0x3580 ;  /* 0x0000358000027802 */ /* 0x000fe40000000f00 */
[----:B----45:R-:W-:Y:S05]  /*3570*/  CALL.REL.NOINC `($__internal_0_$__cuda_sm10x_tcgen05_guardrail_trap_col_being_dealloced_not_returned_by_alloc) ;  /* 0x0000007c00d07944 */ /* 0x030fea0003c00000 */
[----:B------:R-:W-:Y:S05]  /*3580*/  BRA `(.L_x_62) ;  /* 0x0000000000087947 */ /* 0x000fea0003800000 */
.L_x_60:
[----:B------:R-:W-:Y:S02]  /*3590*/  MOV R2, 0x35b0 ;  /* 0x000035b000027802 */ /* 0x000fe40000000f00 */
[----:B----45:R-:W-:Y:S05]  /*35a0*/  CALL.REL.NOINC `($__internal_2_$__cuda_sm10x_tcgen05_guardrail_trap_unallocated_columns_being_dealloced) ;  /* 0x0000007c00dc7944 */ /* 0x030fea0003c00000 */
.L_x_62:
[----:B------:R-:W-:Y:S01]  /*35b0*/  NOP ;  /* 0x0000000000007918 */ /* 0x000fe20000000000 */
[----:B---3--:R-:W-:Y:S05]  /*35c0*/  EXIT ;  /* 0x000000000000794d */ /* 0x008fea0003800000 */
.L_x_46:
[----:B------:R-:W-:-:S09]  /*35d0*/  UISETP.NE.OR UP2, UPT, UR8, 0x3, !UP2 ;  /* 0x000000030800788c */ /* 0x000fd2000d745670 */
[----:B------:R-:W-:Y:S05]  /*35e0*/  BRA.U UP2, `(.L_x_63) ;  /* 0x0000001102147547 */ /* 0x000fea000b800000 */
[----:B------:R-:W1:Y:S01]  /*35f0*/  LDC R0, c[0x0][0xb30] ;  /* 0x0002cc00ff007b82 */ /* 0x000e620000000800 */
[----:B------:R-:W2:Y:S01]  /*3600*/  LDCU.64 UR8, c[0x0][0x888] ;  /* 0x00011100ff0877ac */ /* 0x000ea20008000a00 */
[----:B------:R-:W-:Y:S02]  /*3610*/  HFMA2 R29, -RZ, RZ, 0, 0 ;  /* 0x00000000ff1d7431 */ /* 0x000fe400000001ff */
[----:B------:R-:W-:Y:S01]  /*3620*/  IMAD.MOV.U32 R31, RZ, RZ, 0x1 ;  /* 0x00000001ff1f7424 */ /* 0x000fe200078e00ff */
[----:B------:R-:W-:Y:S01]  /*3630*/  MOV R23, 0x4000 ;  /* 0x0000400000177802 */ /* 0x000fe20000000f00 */
[----:B------:R-:W4:Y:S01]  /*3640*/  LDCU.64 UR4, c[0x0][0x890] ;  /* 0x00011200ff0477ac */ /* 0x000f220008000a00 */
[----:B------:R-:W-:Y:S01]  /*3650*/  IMAD.MOV.U32 R30, RZ, RZ, RZ ;  /* 0x000000ffff1e7224 */ /* 0x000fe200078e00ff */
[----:B------:R-:W3:Y:S01]  /*3660*/  LDC R19, c[0x0][0x370] ;  /* 0x0000dc00ff137b82 */ /* 0x000ee20000000800 */
[----:B------:R-:W-:Y:S01]  /*3670*/  UMOV UR7, 0x400 ;  /* 0x0000040000077882 */ /* 0x000fe20000000000 */
[----:B------:R-:W-:-:S02]  /*3680*/  UPLOP3.LUT UP1, UPT, UPT, UPT, UPT, 0x40, 0x4 ;  /* 0x000000000004789c */ /* 0x000fc40003f2e870 */
[----:B------:R-:W-:-:S04]  /*3690*/  ULEA UR7, UR37, UR7, 0x18 ;  /* 0x0000000725077291 */ /* 0x000fc8000f8ec0ff */
[----:B------:R-:W3:Y:S01]  /*36a0*/  LDC R2, c[0x0][0xb0c] ;  /* 0x0002c300ff027b82 */ /* 0x000ee20000000800 */
[----:B------:R-:W-:Y:S02]  /*36b0*/  UIADD3 UR13, UPT, UPT, UR7, 0x38, URZ ;  /* 0x00000038070d7890 */ /* 0x000fe4000fffe0ff */
[----:B--2---:R-:W-:Y:S02]  /*36c0*/  UISETP.NE.U32.AND UP2, UPT, UR8, URZ, UPT ;  /* 0x000000ff0800728c */ /* 0x004fe4000bf45070 */
[----:B------:R-:W-:Y:S02]  /*36d0*/  UIADD3 UR33, UPT, UPT, UR7, 0x20, URZ ;  /* 0x0000002007217890 */ /* 0x000fe4000fffe0ff */
[----:B----4-:R-:W-:Y:S01]  /*36e0*/  UISETP.NE.U32.AND UP3, UPT, UR4, URZ, UPT ;  /* 0x000000ff0400728c */ /* 0x010fe2000bf65070 */
[----:B------:R-:W2:Y:S01]  /*36f0*/  LDC R18, c[0x0][0xb20] ;  /* 0x0002c800ff127b82 */ /* 0x000ea20000000800 */
[----:B-1----:R-:W-:Y:S01]  /*3700*/  ISETP.NE.AND P1, PT, R0, 0x1, PT ;  /* 0x000000010000780c */ /* 0x002fe20003f25270 */
[----:B------:R-:W-:-:S02]  /*3710*/  UISETP.NE.AND.EX UP2, UPT, UR9, URZ, UPT, UP2 ;  /* 0x000000ff0900728c */ /* 0x000fc4000bf45320 */
[----:B------:R-:W-:Y:S02]  /*3720*/  UIADD3 UR25, UPT, UPT, UR7, 0x28, URZ ;  /* 0x0000002807197890 */ /* 0x000fe4000fffe0ff */
[----:B------:R-:W-:Y:S02]  /*3730*/  UIADD3 UR17, UPT, UPT, UR7, 0x30, URZ ;  /* 0x0000003007117890 */ /* 0x000fe4000fffe0ff */
[----:B------:R-:W1:Y:S01]  /*3740*/  LDC.64 R32, c[0x0][0x348] ;  /* 0x0000d200ff207b82 */ /* 0x000e620000000a00 */
[----:B------:R-:W-:Y:S02]  /*3750*/  UPRMT UR13, UR37, 0x654, UR13 ;  /* 0x00000654250d7896 */ /* 0x000fe4000800000d */
[----:B------:R-:W-:-:S05]  /*3760*/  UISETP.NE.AND.EX UP3, UPT, UR5, URZ, UPT, UP3 ;  /* 0x000000ff0500728c */ /* 0x000fca000bf65330 */
[----:B------:R-:W4:Y:S08]  /*3770*/  LDC.64 R16, c[0x0][0xb10] ;  /* 0x0002c400ff107b82 */ /* 0x000f300000000a00 */
[----:B------:R-:W1:Y:S08]  /*3780*/  LDC.64 R6, c[0x0][0xb18] ;  /* 0x0002c600ff067b82 */ /* 0x000e700000000a00 */
[----:B------:R-:W1:Y:S08]  /*3790*/  LDC.64 R4, c[0x0][0xb28] ;  /* 0x0002ca00ff047b82 */ /* 0x000e700000000a00 */
[----:B--23--:R-:W1:Y:S02]  /*37a0*/  LDC R22, c[0x0][0x374] ;  /* 0x0000dd00ff167b82 */ /* 0x00ce640000000800 */
.L_x_74:
[C---:B------:R-:W-:Y:S02]  /*37b0*/  LEA R0, R30.reuse, UR7, 0x3 ;  /* 0x000000071e007c11 */ /* 0x040fe4000f8e18ff */
[----:B------:R-:W-:Y:S02]  /*37c0*/  SHF.L.U32 R3, R29, 0x1f, RZ ;  /* 0x0000001f1d037819 */ /* 0x000fe400000006ff */
[----:B------:R-:W-:Y:S02]  /*37d0*/  LEA R24, R30, UR7, 0x4 ;  /* 0x000000071e187c11 */ /* 0x000fe4000f8e20ff */
[----:B--2---:R-:W2:Y:S02]  /*37e0*/  SYNCS.PHASECHK.TRANS64.TRYWAIT P0, [R0+URZ+0x70], R3 ;  /* 0x00007003000075a7 */ /* 0x004ea400080011ff */
[----:B--2---:R-:W-:Y:S05]  /*37f0*/  @!P0 BRA `(.L_x_64) ;  /* 0x0000007400e08947 */ /* 0x004fea0003800000 */
.L_x_146:
[----:B------:R-:W-:Y:S01]  /*3800*/  ISETP.GE.AND P0, PT, R72, 0x1, PT ;  /* 0x000000014800780c */ /* 0x000fe20003f06270 */
[----:B------:R-:W3:Y:S01]  /*3810*/  LDS.128 R24, [R24+0xe0] ;  /* 0x0000e00018187984 */ /* 0x000ee20000000c00 */
[----:B--2---:R-:W-:Y:S01]  /*3820*/  VIADD R0, R0, 0x80 ;  /* 0x0000008000007836 */ /* 0x004fe20000000000 */
[----:B------:R-:W-:Y:S01]  /*3830*/  @!PT LDS RZ, [RZ] ;  /* 0x00000000fffff984 */ /* 0x000fe20000000800 */
[----:B------:R-:W-:Y:S01]  /*3840*/  @!PT LDS RZ, [RZ] ;  /* 0x00000000fffff984 */ /* 0x000fe20000000800 */
[----:B------:R-:W-:Y:S01]  /*3850*/  @!PT LDS RZ, [RZ] ;  /* 0x00000000fffff984 */ /* 0x000fe20000000800 */
[----:B------:R-:W-:Y:S01]  /*3860*/  @!PT LDS RZ, [RZ] ;  /* 0x00000000fffff984 */ /* 0x000fe20000000800 */
[----:B------:R2:W-:Y:S06]  /*3870*/  MEMBAR.ALL.CTA ;  /* 0x0000000000007992 */ /* 0x0005ec0000008000 */
[----:B--2---:R-:W2:Y:S01]  /*3880*/  FENCE.VIEW.ASYNC.S ;  /* 0x00000000000073c6 */ /* 0x004ea20000000000 */
[----:B------:R-:W-:Y:S04]  /*3890*/  PRMT R0, RZ, 0x654, R0 ;  /* 0x00000654ff007816 */ /* 0x000fe80000000000 */
[----:B--2---:R2:W-:Y:S01]  /*38a0*/  SYNCS.ARRIVE.TRANS64.RED.A1T0 RZ, [R0+URZ], RZ ;  /* 0x000000ff00ff79a7 */ /* 0x0045e200081004ff */
[----:B---3--:R-:W-:Y:S11]  /*38b0*/  LOP3.LUT P3, RZ, R26, 0x1, RZ, 0xc0, !PT ;  /* 0x000000011aff7812 */ /* 0x008ff6000786c0ff */
[----:B------:R-:W-:Y:S02]  /*38c0*/  @!UPT UIADD3 URZ, UPT, UPT, URZ, URZ, URZ ;  /* 0x000000fffffff290 */ /* 0x000fe4000fffe0ff */
[----:B------:R-:W-:Y:S02]  /*38d0*/  @P3 MOV R13, R24 ;  /* 0x00000018000d3202 */ /* 0x000fe40000000f00 */
[----:B------:R-:W-:Y:S01]  /*38e0*/  @P3 LOP3.LUT R8, R25, 0xffff, RZ, 0xc0, !PT ;  /* 0x0000ffff19083812 */ /* 0x000fe200078ec0ff */
[----:B--2---:R-:W-:Y:S06]  /*38f0*/  @!P0 BRA `(.L_x_65) ;  /* 0x0000000000a48947 */ /* 0x004fec0003800000 */
[----:B-1----:R-:W-:Y:S01]  /*3900*/  IMAD.HI.U32 R35, R22, R7, RZ ;  /* 0x0000000716237227 */ /* 0x002fe200078e00ff */
[----:B------:R-:W-:Y:S02]  /*3910*/  ISETP.NE.AND P0, PT, R6, 0x1, PT ;  /* 0x000000010600780c */ /* 0x000fe40003f05270 */
[----:B------:R-:W-:Y:S01]  /*3920*/  ISETP.NE.AND P2, PT, R72, 0x1, PT ;  /* 0x000000014800780c */ /* 0x000fe20003f45270 */
[----:B----4-:R-:W-:Y:S01]  /*3930*/  IMAD.HI.U32 R34, R19, R16, RZ ;  /* 0x0000001013227227 */ /* 0x010fe200078e00ff */
[----:B------:R-:W-:Y:S02]  /*3940*/  SHF.R.U32.HI R35, RZ, R18, R35 ;  /* 0x00000012ff237219 */ /* 0x000fe40000011623 */
[----:B------:R-:W-:Y:S01]  /*3950*/  ISETP.NE.AND P4, PT, R2, 0x1, PT ;  /* 0x000000010200780c */ /* 0x000fe20003f85270 */
[----:B------:R-:W-:Y:S01]  /*3960*/  IMAD.HI.U32 R36, R13, R16, RZ ;  /* 0x000000100d247227 */ /* 0x000fe200078e00ff */
[----:B------:R-:W-:Y:S02]  /*3970*/  SHF.R.U32.HI R34, RZ, R17, R34 ;  /* 0x00000011ff227219 */ /* 0x000fe40000011622 */
[----:B------:R-:W-:Y:S01]  /*3980*/  SEL R3, R22, R35, !P0 ;  /* 0x0000002316037207 */ /* 0x000fe20004000000 */
[C---:B------:R-:W-:Y:S01]  /*3990*/  IMAD.HI.U32 R35, R8.reuse, R7, RZ ;  /* 0x0000000708237227 */ /* 0x040fe200078e00ff */
[----:B------:R-:W-:Y:S02]  /*39a0*/  SEL R11, R19, R34, !P4 ;  /* 0x00000022130b7207 */ /* 0x000fe40006000000 */
[----:B------:R-:W-:Y:S01]  /*39b0*/  SHF.R.U32.HI R36, RZ, R17, R36 ;  /* 0x00000011ff247219 */ /* 0x000fe20000011624 */
[----:B------:R-:W-:Y:S01]  /*39c0*/  IMAD.HI.U32 R38, R3, R4, RZ ;  /* 0x0000000403267227 */ /* 0x000fe200078e00ff */
[----:B------:R-:W-:Y:S03]  /*39d0*/  SHF.R.U32.HI R35, RZ, R18, R35 ;  /* 0x00000012ff237219 */ /* 0x000fe60000011623 */
[----:B------:R-:W-:Y:S01]  /*39e0*/  IMAD.HI.U32 R34, R11, R4, RZ ;  /* 0x000000040b227227 */ /* 0x000fe200078e00ff */
[----:B------:R-:W-:Y:S02]  /*39f0*/  @P2 SHF.R.U32.HI R3, RZ, R5, R38 ;  /* 0x00000005ff032219 */ /* 0x000fe40000011626 */
[----:B------:R-:W-:Y:S02]  /*3a00*/  SEL R9, R8, R35, !P0 ;  /* 0x0000002308097207 */ /* 0x000fe40004000000 */
[----:B------:R-:W-:Y:S01]  /*3a10*/  @P2 SHF.R.U32.HI R11, RZ, R5, R34 ;  /* 0x00000005ff0b2219 */ /* 0x000fe20000011622 */
[C---:B------:R-:W-:Y:S01]  /*3a20*/  IMAD R10, R72.reuse, R3, RZ ;  /* 0x00000003480a7224 */ /* 0x040fe200078e02ff */
[----:B------:R-:W-:Y:S01]  /*3a30*/  SEL R3, R13, R36, !P4 ;  /* 0x000000240d037207 */ /* 0x000fe20006000000 */
[C---:B------:R-:W-:Y:S03]  /*3a40*/  IMAD.HI.U32 R14, R9.reuse, R4, RZ ;  /* 0x00000004090e7227 */ /* 0x040fe600078e00ff */
[----:B------:R-:W-:Y:S01]  /*3a50*/  ISETP.GE.AND P0, PT, R9, R10, PT ;  /* 0x0000000a0900720c */ /* 0x000fe20003f06270 */
[C---:B------:R-:W-:Y:S01]  /*3a60*/  IMAD R12, R72.reuse, R11, RZ ;  /* 0x0000000b480c7224 */ /* 0x040fe200078e02ff */
[-C--:B------:R-:W-:Y:S04]  /*3a70*/  SHF.R.U32.HI R14, RZ, R5.reuse, R14 ;  /* 0x00000005ff0e7219 */ /* 0x080fe8000001160e */
[----:B------:R-:W-:Y:S02]  /*3a80*/  ISETP.GE.OR P0, PT, R3, R12, P0 ;  /* 0x0000000c0300720c */ /* 0x000fe40000706670 */
[----:B------:R-:W-:Y:S05]  /*3a90*/  SEL R15, R9, R14, !P2 ;  /* 0x0000000e090f7207 */ /* 0x000fea0005000000 */
[----:B------:R-:W-:Y:S04]  /*3aa0*/  IMAD.MOV R14, RZ, RZ, -R15 ;  /* 0x000000ffff0e7224 */ /* 0x000fe800078e0a0f */
[----:B------:R-:W-:Y:S02]  /*3ab0*/  IMAD R14, R72, R14, R9 ;  /* 0x0000000e480e7224 */ /* 0x000fe400078e0209 */
[C---:B------:R-:W-:Y:S05]  /*3ac0*/  @!P0 IMAD.HI.U32 R10, R3.reuse, R4, RZ ;  /* 0x00000004030a8227 */ /* 0x040fea00078e00ff */
[----:B------:R-:W-:Y:S04]  /*3ad0*/  @!P0 SHF.R.U32.HI R10, RZ, R5, R10 ;  /* 0x00000005ff0a8219 */ /* 0x000fe8000001160a */
[----:B------:R-:W-:Y:S01]  /*3ae0*/  @!P0 SEL R0, R3, R10, !P2 ;  /* 0x0000000a03008207 */ /* 0x000fe20005000000 */
[----:B------:R-:W-:Y:S03]  /*3af0*/  IMAD.MOV R10, RZ, RZ, -R3 ;  /* 0x000000ffff0a7224 */ /* 0x000fe600078e0a03 */
[----:B------:R-:W-:Y:S01]  /*3b00*/  @!P0 IADD3 R15, PT, PT, R15, -R0, RZ ;  /* 0x800000000f0f8210 */ /* 0x000fe20007ffe0ff */
[----:B------:R-:W-:Y:S01]  /*3b10*/  @!P0 IMAD R0, R11, R14, R0 ;  /* 0x0000000e0b008224 */ /* 0x000fe200078e0200 */
[----:B------:R-:W-:Y:S01]  /*3b20*/  IADD3 R11, PT, PT, -R9, RZ, RZ ;  /* 0x000000ff090b7210 */ /* 0x000fe20007ffe1ff */
[----:B------:R-:W-:Y:S02]  /*3b30*/  IMAD R13, R2, R10, R13 ;  /* 0x0000000a020d7224 */ /* 0x000fe400078e020d */
[----:B------:R-:W-:Y:S02]  /*3b40*/  @!P0 IMAD R9, R15, R72, R3 ;  /* 0x000000480f098224 */ /* 0x000fe400078e0203 */
[----:B------:R-:W-:Y:S02]  /*3b50*/  @!P0 IMAD.MOV.U32 R3, RZ, RZ, R0 ;  /* 0x000000ffff038224 */ /* 0x000fe400078e0000 */
[----:B------:R-:W-:Y:S02]  /*3b60*/  IMAD R8, R6, R11, R8 ;  /* 0x0000000b06087224 */ /* 0x000fe400078e0208 */
[----:B------:R-:W-:Y:S02]  /*3b70*/  IMAD R13, R3, R2, R13 ;  /* 0x00000002030d7224 */ /* 0x000fe400078e020d */
[----:B------:R-:W-:Y:S02]  /*3b80*/  IMAD R8, R9, R6, R8 ;  /* 0x0000000609087224 */ /* 0x000fe400078e0208 */
.L_x_65:
[----:B------:R-:W-:Y:S05]  /*3b90*/  BRA.U UP1, `(.L_x_66) ;  /* 0x0000000101107547 */ /* 0x000fea000b800000 */
[----:B------:R-:W-:Y:S04]  /*3ba0*/  MOV R0, UR6 ;  /* 0x0000000600007c02 */ /* 0x000fe80008000f00 */
[----:B------:R-:W-:Y:S04]  /*3bb0*/  SHF.L.U32 R3, R0, 0x1f, RZ ;  /* 0x0000001f00037819 */ /* 0x000fe800000006ff */
[----:B------:R-:W2:Y:S02]  /*3bc0*/  SYNCS.PHASECHK.TRANS64.TRYWAIT P0, [UR7+0x68], R3 ;  /* 0x00006803ff0075a7 */ /* 0x000ea40008001107 */
[----:B--2---:R-:W-:Y:S05]  /*3bd0*/  @!P0 BRA `(.L_x_67) ;  /* 0x0000007000fc8947 */ /* 0x004fea0003800000 */
.L_x_66:
[----:B------:R-:W-:Y:S02]  /*3be0*/  R2UR UR35, R21 ;  /* 0x00000000152372ca */ /* 0x000fe400000e0000 */
[----:B------:R-:W-:Y:S02]  /*3bf0*/  R2UR UR34, R20 ;  /* 0x00000000142272ca */ /* 0x000fe400000e0000 */
[----:B------:R-:W-:Y:S02]  /*3c00*/  ISETP.NE.U32.AND P2, PT, RZ, UR4, PT ;  /* 0x00000004ff007c0c */ /* 0x000fe4000bf45070 */
[----:B------:R-:W-:Y:S02]  /*3c10*/  SHF.L.U32 R12, R31, 0x1f, RZ ;  /* 0x0000001f1f0c7819 */ /* 0x000fe400000006ff */
[----:B------:R-:W-:Y:S05]  /*3c20*/  ISETP.NE.AND.EX P2, PT, RZ, UR5, PT, P2 ;  /* 0x00000005ff007c0c */ /* 0x000fea000bf45320 */
[----:B------:R-:W-:Y:S02]  /*3c30*/  USHF.L.U32 UR35, UR35, 0x7, URZ ;  /* 0x0000000723237899 */ /* 0x000fe400080006ff */
[----:B------:R-:W-:Y:S01]  /*3c40*/  USHF.L.U32 UR34, UR34, 0x8, URZ ;  /* 0x0000000822227899 */ /* 0x000fe200080006ff */
[----:B------:R-:W-:Y:S11]  /*3c50*/  BRA.U !UP3, `(.L_x_68) ;  /* 0x000000010b347547 */ /* 0x000ff6000b800000 */
[----:B------:R-:W-:Y:S01]  /*3c60*/  UPLOP3.LUT UP0, UPT, UPT, UPT, UP2, 0x80, 0x8 ;  /* 0x000000000008789c */ /* 0x000fe20003f0f020 */
[----:B--2---:R-:W-:Y:S02]  /*3c70*/  HFMA2 R0, -RZ, RZ, 0, 5.9604644775390625e-08 ;  /* 0x00000001ff007431 */ /* 0x004fe400000001ff */
[----:B------:R-:W-:Y:S03]  /*3c80*/  IMAD.MOV.U32 R155, RZ, RZ, 0x1 ;  /* 0x00000001ff9b7424 */ /* 0x000fe600078e00ff */
[----:B------:R-:W-:Y:S05]  /*3c90*/  PLOP3.LUT P0, PT, PT, PT, UP0, 0x80, 0x8 ;  /* 0x000000000008781c */ /* 0x000fea0003f0f008 */
[----:B------:R-:W2:Y:S01]  /*3ca0*/  @UP0 LDCU.64 UR10, c[0x0][0x888] ;  /* 0x00011100ff0a07ac */ /* 0x000ea20008000a00 */
[----:B------:R-:W-:Y:S07]  /*3cb0*/  @UP0 UIMAD UR8, UR36, UR4, URZ ;  /* 0x00000004240802a4 */ /* 0x000fee000f8e02ff */
[----:B------:R-:W-:Y:S01]  /*3cc0*/  @!P0 PRMT R155, R0, 0x7610, R155 ;  /* 0x00007610009b8816 */ /* 0x000fe2000000009b */
[----:B--2---:R-:W-:Y:S03]  /*3cd0*/  @UP0 UIMAD.WIDE UR10, UR8, 0x4, UR10 ;  /* 0x00000004080a08a5 */ /* 0x004fe6000f8e020a */
[----:B------:R-:W2:Y:S03]  /*3ce0*/  @!UP0 LDCU UR8, c[0x0][0x880] ;  /* 0x00011000ff0887ac */ /* 0x000ea60008000800 */
[----:B------:R-:W-:Y:S01]  /*3cf0*/  IMAD.U32 R10, RZ, RZ, UR10 ;  /* 0x0000000aff0a7e24 */ /* 0x000fe2000f8e00ff */
[----:B------:R-:W-:Y:S05]  /*3d00*/  MOV R11, UR11 ;  /* 0x0000000b000b7c02 */ /* 0x000fea0008000f00 */
[----:B-----5:R3:W5:Y:S02]  /*3d10*/  @P0 LDG.E R81, desc[UR46][R10.64] ;  /* 0x0000002e0a510981 */ /* 0x020764000c1e1900 */
[----:B--23--:R-:W-:Y:S07]  /*3d20*/  @!P0 IMAD.U32 R81, RZ, RZ, UR8 ;  /* 0x00000008ff518e24 */ /* 0x00cfee000f8e00ff */
.L_x_68:
[----:B-----5:R-:W-:Y:S01]  /*3d30*/  @!P2 FSETP.EQ.AND P0, PT, R81, RZ, PT ;  /* 0x000000ff5100a20b */ /* 0x020fe20003f02000 */
[----:B------:R-:W-:Y:S01]  /*3d40*/  @!UPT UIADD3 URZ, UPT, UPT, URZ, URZ, URZ ;  /* 0x000000fffffff290 */ /* 0x000fe2000fffe0ff */
[----:B------:R-:W-:Y:S11]  /*3d50*/  @!P2 BRA `(.L_x_69) ;  /* 0x000000000014a947 */ /* 0x000ff60003800000 */
[----:B------:R-:W-:Y:S02]  /*3d60*/  LOP3.LUT P2, RZ, R155, 0xff, RZ, 0xc0, !PT ;  /* 0x000000ff9bff7812 */ /* 0x000fe4000784c0ff */
[----:B------:R-:W-:Y:S04]  /*3d70*/  PLOP3.LUT P0, PT, PT, PT, UP0, 0x80, 0x8 ;  /* 0x000000000008781c */ /* 0x000fe80003f0f008 */
[----:B------:R-:W-:Y:S07]  /*3d80*/  PLOP3.LUT P0, PT, P0, PT, PT, 0x8, 0x80 ;  /* 0x000000000080781c */ /* 0x000fee000070e170 */
[----:B------:R-:W-:Y:S11]  /*3d90*/  @P2 FSETP.EQ.AND P0, PT, R81, RZ, PT ;  /* 0x000000ff5100220b */ /* 0x000ff60003f02000 */
[----:B------:R-:W-:Y:S02]  /*3da0*/  @!UPT UIADD3 URZ, UPT, UPT, URZ, URZ, URZ ;  /* 0x000000fffffff290 */ /* 0x000fe4000fffe0ff */
.L_x_69:
[----:B------:R-:W3:Y:S01]  /*3db0*/  SYNCS.PHASECHK.TRANS64.TRYWAIT P2, [UR7+0x40], R12 ;  /* 0x0000400cff0075a7 */ /* 0x000ee20008041107 */
[----:B------:R-:W-:Y:S04]  /*3dc0*/  ELECT P4, URZ, PT ;  /* 0x0000000000ff782f */ /* 0x000fe80003880000 */
[----:B------:R-:W-:Y:S11]  /*3dd0*/  PLOP3.LUT P4, PT, P0, P4, PT, 0xf2, 0x2f ;  /* 0x00000000002f781c */ /* 0x000ff60000789e72 */
[----:B------:R-:W-:Y:S02]  /*3de0*/  @!UPT UIADD3 URZ, UPT, UPT, URZ, URZ, URZ ;  /* 0x000000fffffff290 */ /* 0x000fe4000fffe0ff */
[----:B-1----:R-:W-:Y:S05]  /*3df0*/  @!P4 IADD3 R9, P0, PT, R32, 0x580, RZ ;  /* 0x000005802009c810 */ /* 0x002fea0007f1e0ff */
[----:B--2---:R-:W-:Y:S01]  /*3e00*/  @!P4 IMAD.X R0, RZ, RZ, R33, P0 ;  /* 0x000000ffff00c224 */ /* 0x004fe200000e0621 */
[----:B---3--:R-:W-:Y:S07]  /*3e10*/  @!P2 BRA `(.L_x_70) ;  /* 0x000000700084a947 */ /* 0x008fee0003800000 */
.L_x_149:
[----:B------:R-:W-:Y:S01]  /*3e20*/  @!P4 R2UR UR8, R0 ;  /* 0x000000000008c2ca */ /* 0x000fe200000e0000 */
[----:B------:R-:W-:Y:S01]  /*3e30*/  VOTEU.ALL UP1, P4 ;  /* 0x0000000000ff7886 */ /* 0x000fe20002020000 */
[----:B------:R-:W-:Y:S01]  /*3e40*/  @!P4 R2UR UR9, R9 ;  /* 0x000000000909c2ca */ /* 0x000fe200000e0000 */
[----:B------:R-:W-:Y:S01]  /*3e50*/  @!P4 IMAD.MOV.U32 R0, RZ, RZ, 0x4000 ;  /* 0x00004000ff00c424 */ /* 0x000fe200078e00ff */
[----:B------:R-:W-:Y:S01]  /*3e60*/  UMOV UR10, 0x0 ;  /* 0x00000000000a7882 */ /* 0x000fe20000000000 */
[----:B------:R-:W-:Y:S01]  /*3e70*/  UMOV UR11, 0x10000000 ;  /* 0x10000000000b7882 */ /* 0x000fe20000000000 */
[----:B------:R-:W-:Y:S01]  /*3e80*/  @!UP1 UIADD3 UR32, UPT, UPT, UR7, 0x400, URZ ;  /* 0x0000040007209890 */ /* 0x000fe2000fffe0ff */
[----:B------:R-:W-:Y:S01]  /*3e90*/  @!P4 IADD3 R9, P0, PT, R32, 0x580, RZ ;  /* 0x000005802009c810 */ /* 0x000fe20007f1e0ff */
[----:B------:R-:W-:Y:S05]  /*3ea0*/  VOTEU.ALL UP1, P4 ;  /* 0x0000000000ff7886 */ /* 0x000fea0002020000 */
[----:B------:R-:W-:Y:S01]  /*3eb0*/  IMAD.U32 R11, RZ, RZ, UR8 ;  /* 0x00000008ff0b7e24 */ /* 0x000fe2000f8e00ff */
[----:B------:R-:W-:Y:S01]  /*3ec0*/  UPRMT UR8, UR37, 0x654, UR33 ;  /* 0x0000065425087896 */ /* 0x000fe20008000021 */
[----:B------:R-:W-:Y:S03]  /*3ed0*/  IMAD.U32 R10, RZ, RZ, UR9 ;  /* 0x00000009ff0a7e24 */ /* 0x000fe6000f8e00ff */
[----:B------:R-:W-:Y:S02]  /*3ee0*/  @!P4 R2UR UR15, R11 ;  /* 0x000000000b0fc2ca */ /* 0x000fe400000e0000 */
[----:B------:R-:W-:Y:S11]  /*3ef0*/  @!P4 R2UR UR14, R10 ;  /* 0x000000000a0ec2ca */ /* 0x000ff600000e0000 */
[----:B------:R-:W-:Y:S02]  /*3f00*/  @!UPT UIADD3 URZ, UPT, UPT, URZ, URZ, URZ ;  /* 0x000000fffffff290 */ /* 0x000fe4000fffe0ff */
[----:B------:R2:W-:Y:S01]  /*3f10*/  @!UP1 UTMALDG.3D [UR32], [UR14], desc[UR10] ;  /* 0x00000a200e0095b4 */ /* 0x0005e20008011000 */
[----:B------:R3:W-:Y:S01]  /*3f20*/  @!P4 SYNCS.ARRIVE.TRANS64.RED.A0TR RZ, [UR7+0x20], R0 ;  /* 0x00002000ffffc9a7 */ /* 0x0007e20008300407 */
[----:B------:R-:W-:Y:S01]  /*3f30*/  SYNCS.ARRIVE.TRANS64.RED.A1T0 RZ, [UR8], RZ ;  /* 0x000000ffffff79a7 */ /* 0x000fe20008100408 */
[----:B---3--:R-:W-:Y:S01]  /*3f40*/  @!P4 IMAD.X R0, RZ, RZ, R33, P0 ;  /* 0x000000ffff00c224 */ /* 0x008fe200000e0621 */
[----:B------:R-:W3:Y:S02]  /*3f50*/  SYNCS.PHASECHK.TRANS64.TRYWAIT P2, [UR7+0x48], R12 ;  /* 0x0000480cff0075a7 */ /* 0x000ee40008041107 */
[----:B--23--:R-:W-:Y:S05]  /*3f60*/  @!P2 BRA `(.L_x_71) ;  /* 0x000000700048a947 */ /* 0x00cfea0003800000 */
.L_x_151:
        /* <DEDUP_REMOVED lines=8> */
[----:B------:R-:W-:Y:S01]  /*3ff0*/  @!UP1 UIADD3 UR24, UPT, UPT, UR7, 0x4400, URZ ;  /* 0x0000440007189890 */ /* 0x000fe2000fffe0ff */
[----:B------:R-:W-:Y:S01]  /*4000*/  VOTEU.ALL UP1, P4 ;  /* 0x0000000000ff7886 */ /* 0x000fe20002020000 */
[----:B------:R-:W-:Y:S01]  /*4010*/  UMOV UR27, UR35 ;  /* 0x00000023001b7c82 */ /* 0x000fe20008000000 */
[----:B------:R-:W-:Y:S02]  /*4020*/  UMOV UR28, UR36 ;  /* 0x00000024001c7c82 */ /* 0x000fe40008000000 */
[----:B------:R-:W-:Y:S01]  /*4030*/  IMAD.U32 R11, RZ, RZ, UR8 ;  /* 0x00000008ff0b7e24 */ /* 0x000fe2000f8e00ff */
[----:B------:R-:W-:Y:S01]  /*4040*/  UPRMT UR8, UR37, 0x654, UR25 ;  /* 0x0000065425087896 */ /* 0x000fe20008000019 */
[----:B------:R-:W-:Y:S02]  /*4050*/  IMAD.U32 R10, RZ, RZ, UR9 ;  /* 0x00000009ff0a7e24 */ /* 0x000fe4000f8e00ff */
[----:B------:R-:W-:Y:S01]  /*4060*/  @!P4 IMAD.X R20, RZ, RZ, R33, P0 ;  /* 0x000000ffff14c224 */ /* 0x000fe200000e0621 */
[----:B------:R-:W-:Y:S02]  /*4070*/  @!P4 R2UR UR15, R11 ;  /* 0x000000000b0fc2ca */ /* 0x000fe400000e0000 */
[----:B------:R-:W-:Y:S11]  /*4080*/  @!P4 R2UR UR14, R10 ;  /* 0x000000000a0ec2ca */ /* 0x000ff600000e0000 */
[----:B------:R-:W-:Y:S02]  /*4090*/  @!UPT UIADD3 URZ, UPT, UPT, URZ, URZ, URZ ;  /* 0x000000fffffff290 */ /* 0x000fe4000fffe0ff */
[----:B------:R2:W-:Y:S01]  /*40a0*/  @!UP1 UTMALDG.3D [UR24], [UR14], desc[UR10] ;  /* 0x00000a180e0095b4 */ /* 0x0005e20008011000 */
[----:B------:R2:W-:Y:S01]  /*40b0*/  @!P4 SYNCS.ARRIVE.TRANS64.RED.A0TR RZ, [UR7+0x28], R0 ;  /* 0x00002800ffffc9a7 */ /* 0x0005e20008300407 */
[----:B------:R-:W-:Y:S01]  /*40c0*/  SYNCS.ARRIVE.TRANS64.RED.A1T0 RZ, [UR8], RZ ;  /* 0x000000ffffff79a7 */ /* 0x000fe20008100408 */
[----:B------:R-:W3:Y:S02]  /*40d0*/  SYNCS.PHASECHK.TRANS64.TRYWAIT P2, [UR7+0x50], R12 ;  /* 0x0000500cff0075a7 */ /* 0x000ee40008041107 */
[----:B--23--:R-:W-:Y:S05]  /*40e0*/  @!P2 BRA `(.L_x_72) ;  /* 0x000000700000a947 */ /* 0x00cfea0003800000 */
.L_x_153:
[----:B------:R-:W2:Y:S01]  /*40f0*/  LDC.64 R14, c[0x0][0xb10] ;  /* 0x0002c400ff0e7b82 */ /* 0x000ea20000000a00 */
[----:B------:R-:W-:Y:S01]  /*4100*/  @!P4 R2UR UR8, R20 ;  /* 0x000000001408c2ca */ /* 0x000fe200000e0000 */
[----:B------:R-:W-:Y:S01]  /*4110*/  VOTEU.ALL UP1, P4 ;  /* 0x0000000000ff7886 */ /* 0x000fe20002020000 */
[----:B------:R-:W-:Y:S01]  /*4120*/  @!P4 R2UR UR9, R21 ;  /* 0x000000001509c2ca */ /* 0x000fe200000e0000 */
[----:B------:R-:W-:Y:S01]  /*4130*/  UMOV UR10, 0x0 ;  /* 0x00000000000a7882 */ /* 0x000fe20000000000 */
[----:B------:R-:W-:Y:S03]  /*4140*/  UMOV UR11, 0x10000000 ;  /* 0x10000000000b7882 */ /* 0x000fe60000000000 */
[----:B------:R-:W3:Y:S01]  /*4150*/  LDC.64 R10, c[0x0][0xb18] ;  /* 0x0002c600ff0a7b82 */ /* 0x000ee20000000a00 */
[----:B------:R-:W-:Y:S01]  /*4160*/  @!UP1 UIADD3 UR18, UPT, UPT, UR34, 0x80, URZ ;  /* 0x0000008022129890 */ /* 0x000fe2000fffe0ff */
[----:B------:R-:W-:Y:S01]  /*4170*/  @P3 SHF.R.U32.HI R28, RZ, 0x10, R25 ;  /* 0x00000010ff1c3819 */ /* 0x000fe20000011619 */
[----:B------:R-:W-:Y:S01]  /*4180*/  @!UP1 UIADD3 UR16, UPT, UPT, UR7, 0x8400, URZ ;  /* 0x0000840007109890 */ /* 0x000fe2000fffe0ff */
[----:B------:R-:W-:Y:S01]  /*4190*/  VIADD R30, R30, 0x1 ;  /* 0x000000011e1e7836 */ /* 0x000fe20000000000 */
[----:B------:R-:W-:Y:S03]  /*41a0*/  VOTEU.ALL UP1, P4 ;  /* 0x0000000000ff7886 */ /* 0x000fe60002020000 */
[----:B------:R-:W5:Y:S01]  /*41b0*/  @!P1 LDC R0, c[0x0][0xb20] ;  /* 0x0002c800ff009b82 */ /* 0x000f620000000800 */
[----:B------:R-:W-:Y:S01]  /*41c0*/  UMOV UR19, UR35 ;  /* 0x0000002300137c82 */ /* 0x000fe20008000000 */
[----:B------:R-:W-:Y:S01]  /*41d0*/  IMAD.U32 R21, RZ, RZ, UR8 ;  /* 0x00000008ff157e24 */ /* 0x000fe2000f8e00ff */
[----:B------:R-:W-:Y:S05]  /*41e0*/  UMOV UR20, UR36 ;  /* 0x0000002400147c82 */ /* 0x000fea0008000000 */
[----:B-1----:R-:W1:Y:S01]  /*41f0*/  @!P1 LDC R3, c[0x0][0xb0c] ;  /* 0x0002c300ff039b82 */ /* 0x002e620000000800 */
[----:B------:R-:W-:Y:S01]  /*4200*/  IMAD.U32 R20, RZ, RZ, UR9 ;  /* 0x00000009ff147e24 */ /* 0x000fe2000f8e00ff */
[----:B------:R-:W-:Y:S01]  /*4210*/  UPRMT UR8, UR37, 0x654, UR17 ;  /* 0x0000065425087896 */ /* 0x000fe20008000011 */
[----:B------:R-:W-:Y:S03]  /*4220*/  @!P4 R2UR UR15, R21 ;  /* 0x00000000150fc2ca */ /* 0x000fe600000e0000 */
[----:B------:R-:W-:Y:S01]  /*4230*/  @!P4 R2UR UR14, R20 ;  /* 0x00000000140ec2ca */ /* 0x000fe200000e0000 */
[----:B------:R-:W-:Y:S11]  /*4240*/  @!P4 IMAD.MOV.U32 R20, RZ, RZ, 0x4000 ;  /* 0x00004000ff14c424 */ /* 0x000ff600078e00ff */
[----:B------:R-:W-:Y:S01]  /*4250*/  @!UPT UIADD3 URZ, UPT, UPT, URZ, URZ, URZ ;  /* 0x000000fffffff290 */ /* 0x000fe2000fffe0ff */
[----:B------:R1:W-:Y:S01]  /*4260*/  @!UP1 UTMALDG.3D [UR16], [UR14], desc[UR10] ;  /* 0x00000a100e0095b4 */ /* 0x0003e20008011000 */
[----:B------:R1:W-:Y:S02]  /*4270*/  @!P4 SYNCS.ARRIVE.TRANS64.RED.A0TR RZ, [UR7+0x30], R20 ;  /* 0x00003014ffffc9a7 */ /* 0x0003e40008300407 */
[----:B-1----:R-:W-:Y:S01]  /*4280*/  @!P1 ISETP.NE.AND P2, PT, R3, 0x1, PT ;  /* 0x000000010300980c */ /* 0x002fe20003f45270 */
[C---:B--2---:R-:W-:Y:S01]  /*4290*/  @!P1 IMAD.HI.U32 R14, R13.reuse, R14, RZ ;  /* 0x0000000e0d0e9227 */ /* 0x044fe200078e00ff */
[----:B---3--:R-:W-:Y:S03]  /*42a0*/  @!P1 ISETP.NE.AND P0, PT, R10, 0x1, PT ;  /* 0x000000010a00980c */ /* 0x008fe60003f05270 */
[C---:B------:R-:W-:Y:S01]  /*42b0*/  @!P1 IMAD.HI.U32 R11, R8.reuse, R11, RZ ;  /* 0x0000000b080b9227 */ /* 0x040fe200078e00ff */
[----:B------:R-:W-:Y:S04]  /*42c0*/  @!P1 SHF.R.U32.HI R14, RZ, R15, R14 ;  /* 0x0000000fff0e9219 */ /* 0x000fe8000001160e */
[----:B-----5:R-:W-:Y:S01]  /*42d0*/  @!P1 SHF.R.U32.HI R9, RZ, R0, R11 ;  /* 0x00000000ff099219 */ /* 0x020fe2000001160b */
[----:B------:R-:W-:Y:S01]  /*42e0*/  SYNCS.ARRIVE.TRANS64.RED.A1T0 RZ, [UR8], RZ ;  /* 0x000000ffffff79a7 */ /* 0x000fe20008100408 */
[----:B------:R-:W-:Y:S02]  /*42f0*/  @!P1 SEL R14, R13, R14, !P2 ;  /* 0x0000000e0d0e9207 */ /* 0x000fe40005000000 */
[----:B------:R-:W-:Y:S01]  /*4300*/  @!P1 SEL R9, R8, R9, !P0 ;  /* 0x0000000908099207 */ /* 0x000fe20004000000 */
[----:B------:R-:W1:Y:S04]  /*4310*/  SYNCS.PHASECHK.TRANS64.TRYWAIT P5, [UR7+0x58], R12 ;  /* 0x0000580cff0075a7 */ /* 0x000e6800080a1107 */
[----:B------:R-:W-:Y:S02]  /*4320*/  @!P1 IMAD.IADD R0, R9, 0x1, -R14 ;  /* 0x0000000109009824 */ /* 0x000fe400078e0a0e */
[----:B------:R-:W-:Y:S02]  /*4330*/  @!P1 IMAD.IADD R9, R14, 0x1, -R9 ;  /* 0x000000010e099824 */ /* 0x000fe400078e0a09 */
[----:B------:R-:W-:Y:S02]  /*4340*/  @!P1 IMAD R13, R0, R3, R13 ;  /* 0x00000003000d9224 */ /* 0x000fe400078e020d */
[----:B------:R-:W-:Y:S01]  /*4350*/  @!P1 IMAD R8, R9, R10, R8 ;  /* 0x0000000a09089224 */ /* 0x000fe200078e0208 */
[----:B-1----:R-:W-:Y:S06]  /*4360*/  @!P5 BRA `(.L_x_73) ;  /* 0x0000006c0078d947 */ /* 0x002fec0003800000 */
.L_x_155:
[----:B-1----:R-:W-:Y:S01]  /*4370*/  @!P4 IADD3 R3, P0, PT, R32, 0x580, RZ ;  /* 0x000005802003c810 */ /* 0x002fe20007f1e0ff */
[----:B------:R-:W-:Y:S01]  /*4380*/  VOTEU.ALL UP1, P4 ;  /* 0x0000000000ff7886 */ /* 0x000fe20002020000 */
[----:B------:R-:W-:Y:S01]  /*4390*/  UMOV UR18, 0x0 ;  /* 0x0000000000127882 */ /* 0x000fe20000000000 */
[----:B------:R-:W-:Y:S01]  /*43a0*/  UMOV UR19, 0x10000000 ;  /* 0x1000000000137882 */ /* 0x000fe20000000000 */
[----:B------:R-:W-:Y:S01]  /*43b0*/  @!P4 R2UR UR9, R3 ;  /* 0x000000000309c2ca */ /* 0x000fe200000e0000 */
[----:B------:R-:W-:Y:S01]  /*43c0*/  @!P4 IMAD.X R0, RZ, RZ, R33, P0 ;  /* 0x000000ffff00c224 */ /* 0x000fe200000e0621 */
[----:B------:R-:W-:Y:S01]  /*43d0*/  @!UP1 UIADD3 UR10, UPT, UPT, UR34, 0xc0, URZ ;  /* 0x000000c0220a9890 */ /* 0x000fe2000fffe0ff */
[----:B------:R-:W-:Y:S01]  /*43e0*/  ISETP.NE.AND P0, PT, R30, 0x2, PT ;  /* 0x000000021e00780c */ /* 0x000fe20003f05270 */
[----:B------:R-:W-:Y:S01]  /*43f0*/  UMOV UR11, UR35 ;  /* 0x00000023000b7c82 */ /* 0x000fe20008000000 */
[----:B------:R-:W-:Y:S01]  /*4400*/  UMOV UR12, UR36 ;  /* 0x00000024000c7c82 */ /* 0x000fe20008000000 */
[----:B------:R-:W-:Y:S01]  /*4410*/  @!P4 R2UR UR8, R0 ;  /* 0x000000000008c2ca */ /* 0x000fe200000e0000 */
[----:B------:R-:W-:Y:S01]  /*4420*/  IMAD.IADD R20, R8, 0x1, R154 ;  /* 0x0000000108147824 */ /* 0x000fe200078e029a */
[----:B------:R-:W-:Y:S01]  /*4430*/  @P3 R2UR UR36, R28 ;  /* 0x000000001c2432ca */ /* 0x000fe200000e0000 */
[----:B------:R-:W-:Y:S01]  /*4440*/  IMAD.IADD R21, R13, 0x1, R156 ;  /* 0x000000010d157824 */ /* 0x000fe200078e029c */
[----:B------:R-:W-:Y:S02]  /*4450*/  SEL R0, RZ, 0x1, P0 ;  /* 0x00000001ff007807 */ /* 0x000fe40000000000 */
[----:B------:R-:W-:Y:S01]  /*4460*/  LOP3.LUT R31, R31, 0x1, RZ, 0x3c, !PT ;  /* 0x000000011f1f7812 */ /* 0x000fe200078e3cff */
[----:B------:R-:W-:Y:S01]  /*4470*/  IMAD.U32 R10, RZ, RZ, UR9 ;  /* 0x00000009ff0a7e24 */ /* 0x000fe2000f8e00ff */
[----:B------:R-:W-:Y:S01]  /*4480*/  @!UP1 UIADD3 UR9, UPT, UPT, UR7, 0x38, URZ ;  /* 0x0000003807099890 */ /* 0x000fe2000fffe0ff */
[----:B------:R-:W-:Y:S02]  /*4490*/  LOP3.LUT R29, R29, R0, RZ, 0x3c, !PT ;  /* 0x000000001d1d7212 */ /* 0x000fe400078e3cff */
[----:B------:R-:W-:Y:S02]  /*44a0*/  SEL R30, R30, RZ, P0 ;  /* 0x000000ff1e1e7207 */ /* 0x000fe40000000000 */
[----:B------:R-:W-:Y:S01]  /*44b0*/  IMAD.U32 R11, RZ, RZ, UR8 ;  /* 0x00000008ff0b7e24 */ /* 0x000fe2000f8e00ff */
[----:B------:R-:W-:Y:S01]  /*44c0*/  @!P4 R2UR UR14, R10 ;  /* 0x000000000a0ec2ca */ /* 0x000fe200000e0000 */
[----:B------:R-:W-:Y:S01]  /*44d0*/  @!UP1 UIADD3 UR8, UPT, UPT, UR7, 0xc400, URZ ;  /* 0x0000c40007089890 */ /* 0x000fe2000fffe0ff */
[----:B------:R-:W-:Y:S02]  /*44e0*/  VOTEU.ALL UP1, P4 ;  /* 0x0000000000ff7886 */ /* 0x000fe40002020000 */
[----:B------:R-:W-:Y:S11]  /*44f0*/  @!P4 R2UR UR15, R11 ;  /* 0x000000000b0fc2ca */ /* 0x000ff600000e0000 */
[----:B------:R-:W-:Y:S02]  /*4500*/  @!UPT UIADD3 URZ, UPT, UPT, URZ, URZ, URZ ;  /* 0x000000fffffff290 */ /* 0x000fe4000fffe0ff */
[----:B------:R2:W-:Y:S01]  /*4510*/  @!UP1 UTMALDG.3D [UR8], [UR14], desc[UR18] ;  /* 0x000012080e0095b4 */ /* 0x0005e20008011000 */
[----:B------:R2:W-:Y:S01]  /*4520*/  @!P4 SYNCS.ARRIVE.TRANS64.RED.A0TR RZ, [UR7+0x38], R23 ;  /* 0x00003817ffffc9a7 */ /* 0x0005e20008300407 */
[----:B------:R-:W-:Y:S01]  /*4530*/  UPLOP3.LUT UP1, UPT, UPT, UPT, UPT, 0x80, 0x8 ;  /* 0x000000000008789c */ /* 0x000fe20003f2f070 */
[----:B------:R-:W-:Y:S01]  /*4540*/  SYNCS.ARRIVE.TRANS64.RED.A1T0 RZ, [UR13], RZ ;  /* 0x000000ffffff79a7 */ /* 0x000fe2000810040d */
[----:B------:R-:W-:Y:S09]  /*4550*/  @P3 BRA `(.L_x_74) ;  /* 0xfffffff000943947 */ /* 0x000ff2000383ffff */
[----:B------:R-:W-:-:S04]  /*4560*/  SHF.L.U32 R3, R31, 0x1f, RZ ;  /* 0x0000001f1f037819 */ /* 0x000fc800000006ff */
[----:B------:R-:W1:Y:S02]  /*4570*/  SYNCS.PHASECHK.TRANS64.TRYWAIT P0, [UR7+0x40], R3 ;  /* 0x00004003ff0075a7 */ /* 0x000e640008001107 */
[----:B-1----:R-:W-:Y:S05]  /*4580*/  @!P0 BRA `(.L_x_75) ;  /* 0x0000006c00088947 */ /* 0x002fea0003800000 */
.L_x_157:
[----:B------:R-:W3:Y:S02]  /*4590*/  SYNCS.PHASECHK.TRANS64.TRYWAIT P0, [UR7+0x48], R3 ;  /* 0x00004803ff0075a7 */ /* 0x000ee40008001107 */
[----:B---3--:R-:W-:Y:S05]  /*45a0*/  @!P0 BRA `(.L_x_76) ;  /* 0x0000006c00188947 */ /* 0x008fea0003800000 */
.L_x_159:
[----:B------:R-:W3:Y:S02]  /*45b0*/  SYNCS.PHASECHK.TRANS64.TRYWAIT P0, [UR7+0x50], R3 ;  /* 0x00005003ff0075a7 */ /* 0x000ee40008001107 */
[----:B---3--:R-:W-:Y:S05]  /*45c0*/  @!P0 BRA `(.L_x_77) ;  /* 0x0000006c00288947 */ /* 0x008fea0003800000 */
.L_x_161:
[----:B-1----:R-:W-:-:S07]  /*45d0*/  MOV R0, UR7 ;  /* 0x0000000700007c02 */ /* 0x002fce0008000f00 */
.L_x_78:
[----:B-1----:R-:W-:-:S04]  /*45e0*/  SHF.L.U32 R3, R31, 0x1f, RZ ;  /* 0x0000001f1f037819 */ /* 0x002fc800000006ff */
[----:B------:R1:W3:Y:S03]  /*45f0*/  SYNCS.PHASECHK.TRANS64.TRYWAIT P0, [R0+URZ+0x58], R3 ;  /* 0x00005803000075a7 */ /* 0x0002e600080011ff */
[----:B---3--:R-:W-:Y:S05]  /*4600*/  @!P0 NANOSLEEP.SYNCS 0x989680 ;  /* 0x009896800000895d */ /* 0x008fea0003900000 */
[----:B------:R-:W3:Y:S02]  /*4610*/  @!P0 SYNCS.PHASECHK.TRANS64 P0, [R0+URZ+0x58], R3 ;  /* 0x00005803000085a7 */ /* 0x000ee400080010ff */
[----:B--23--:R-:W-:Y:S05]  /*4620*/  @P0 EXIT ;  /* 0x000000000000094d */ /* 0x00cfea0003800000 */
[----:B------:R-:W-:Y:S05]  /*4630*/  BRA `(.L_x_78) ;  /* 0xfffffffc00e87947 */ /* 0x000fea000383ffff */
.L_x_63:
[----:B------:R-:W-:-:S06]  /*4640*/  UISETP.GE.AND UP1, UPT, UR8, 0x4, UPT ;  /* 0x000000040800788c */ /* 0x000fcc000bf26270 */
[----:B------:R-:W-:-:S13]  /*4650*/  PLOP3.LUT P0, PT, PT, PT, UP1, 0x80, 0x8 ;  /* 0x000000000008781c */ /* 0x000fda0003f0f018 */
[----:B------:R-:W-:Y:S05]  /*4660*/  @!P0 EXIT ;  /* 0x000000000000894d */ /* 0x000fea0003800000 */
[----:B------:R-:W-:Y:S01]  /*4670*/  BAR.SYNC.DEFER_BLOCKING 0x6, 0xa0 ;  /* 0x0182800000007b1d */ /* 0x000fe20000010000 */
[C---:B------:R-:W-:Y:S01]  /*4680*/  IMAD.SHL.U32 R3, R170.reuse, 0x40, RZ ;  /* 0x00000040aa037824 */ /* 0x040fe200078e00ff */
[C---:B------:R-:W-:Y:S01]  /*4690*/  LOP3.LUT R161, R170.reuse, 0x1, RZ, 0xc0, !PT ;  /* 0x00000001aaa17812 */ /* 0x040fe200078ec0ff */
[C---:B------:R-:W-:Y:S02]  /*46a0*/  IMAD.U32 R79, R170.reuse, 0x10000, RZ ;  /* 0x00010000aa4f7824 */ /* 0x040fe400078e00ff */
[----:B------:R-:W-:Y:S02]  /*46b0*/  HFMA2 R167, -RZ, RZ, 0, 5.9604644775390625e-08 ;  /* 0x00000001ffa77431 */ /* 0x000fe400000001ff */
[C---:B------:R-:W-:Y:S01]  /*46c0*/  IMAD.SHL.U32 R160, R170.reuse, 0x8, RZ ;  /* 0x00000008aaa07824 */ /* 0x040fe200078e00ff */
[----:B------:R-:W-:Y:S01]  /*46d0*/  UMOV UR48, 0x400 ;  /* 0x0000040000307882 */ /* 0x000fe20000000000 */
[----:B------:R-:W1:Y:S01]  /*46e0*/  LDC R159, c[0x0][0x370] ;  /* 0x0000dc00ff9f7b82 */ /* 0x000e620000000800 */
[----:B------:R-:W-:Y:S01]  /*46f0*/  ULEA UR48, UR37, UR48, 0x18 ;  /* 0x0000003025307291 */ /* 0x000fe2000f8ec0ff */
[----:B------:R-:W-:Y:S01]  /*4700*/  ISETP.NE.U32.AND P0, PT, R161, 0x1, PT ;  /* 0x00000001a100780c */ /* 0x000fe20003f05070 */
[----:B------:R-:W-:Y:S01]  /*4710*/  IMAD.MOV.U32 R169, RZ, RZ, 0x2 ;  /* 0x00000002ffa97424 */ /* 0x000fe200078e00ff */
[----:B------:R-:W-:Y:S01]  /*4720*/  LOP3.LUT R5, R3, 0x1c0, RZ, 0xc0, !PT ;  /* 0x000001c003057812 */ /* 0x000fe200078ec0ff */
[----:B------:R-:W-:Y:S01]  /*4730*/  UIADD3 UR4, UPT, UPT, UR48, 0x400, URZ ;  /* 0x0000040030047890 */ /* 0x000fe2000fffe0ff */
[----:B------:R-:W-:Y:S01]  /*4740*/  LOP3.LUT R79, R79, 0x600000, RZ, 0xc0, !PT ;  /* 0x006000004f4f7812 */ /* 0x000fe200078ec0ff */
[----:B------:R-:W-:Y:S01]  /*4750*/  IMAD.MOV.U32 R168, RZ, RZ, 0x4 ;  /* 0x00000004ffa87424 */ /* 0x000fe200078e00ff */
[----:B------:R-:W2:Y:S01]  /*4760*/  LDC R74, c[0x0][0xb0c] ;  /* 0x0002c300ff4a7b82 */ /* 0x000ea20000000800 */
[----:B------:R-:W-:Y:S01]  /*4770*/  R2P PR, R170, 0x6 ;  /* 0x00000006aa007804 */ /* 0x000fe20000000000 */
[----:B------:R-:W-:Y:S01]  /*4780*/  IMAD.MOV.U32 R76, RZ, RZ, RZ ;  /* 0x000000ffff4c7224 */ /* 0x000fe200078e00ff */
[----:B------:R-:W-:Y:S01]  /*4790*/  LOP3.LUT R160, R5, 0x38, R160, 0xf8, !PT ;  /* 0x0000003805a07812 */ /* 0x000fe200078ef8a0 */
[----:B------:R-:W-:Y:S01]  /*47a0*/  IMAD.MOV.U32 R166, RZ, RZ, RZ ;  /* 0x000000ffffa67224 */ /* 0x000fe200078e00ff */
[----:B------:R-:W-:Y:S01]  /*47b0*/  P2R R2, PR, RZ, 0x1 ;  /* 0x00000001ff027803 */ /* 0x000fe20000000000 */
[----:B------:R-:W-:Y:S01]  /*47c0*/  IMAD.MOV.U32 R173, RZ, RZ, RZ ;  /* 0x000000ffffad7224 */ /* 0x000fe200078e00ff */
[----:B------:R-:W-:Y:S01]  /*47d0*/  LOP3.LUT R160, R160, 0x1e00, R3, 0xf8, !PT ;  /* 0x00001e00a0a07812 */ /* 0x000fe200078ef803 */
[----:B------:R-:W4:Y:S01]  /*47e0*/  LDC R157, c[0x0][0xb20] ;  /* 0x0002c800ff9d7b82 */ /* 0x000f220000000800 */
[----:B------:R-:W3:Y:S01]  /*47f0*/  LDS R0, [UR48+0x100] ;  /* 0x00010030ff007984 */ /* 0x000ee20008000800 */
[----:B------:R-:W-:Y:S01]  /*4800*/  LOP3.LUT R170, R170, 0x60, RZ, 0xc0, !PT ;  /* 0x00000060aaaa7812 */ /* 0x000fe200078ec0ff */
[----:B------:R-:W-:Y:S01]  /*4810*/  IMAD.U32 R163, RZ, RZ, UR4 ;  /* 0x00000004ffa37e24 */ /* 0x000fe2000f8e00ff */
[----:B------:R-:W-:Y:S01]  /*4820*/  MOV R165, RZ ;  /* 0x000000ff00a57202 */ /* 0x000fe20000000f00 */
[----:B------:R-:W1:Y:S01]  /*4830*/  LDCU.64 UR52, c[0x0][0x348] ;  /* 0x00006900ff3477ac */ /* 0x000e620008000a00 */
[----:B------:R-:W-:-:S02]  /*4840*/  SEL R169, R169, 0xfffffffe, !P1 ;  /* 0xfffffffea9a97807 */ /* 0x000fc40004800000 */
[----:B------:R-:W1:Y:S01]  /*4850*/  LDC R73, c[0x0][0xb30] ;  /* 0x0002cc00ff497b82 */ /* 0x000e620000000800 */
[----:B------:R-:W-:Y:S01]  /*4860*/  SEL R168, R168, 0xfffffffc, !P2 ;  /* 0xfffffffca8a87807 */ /* 0x000fe20005000000 */
[----:B------:R-:W1:Y:S01]  /*4870*/  LDCU.64 UR38, c[0x0][0x888] ;  /* 0x00011100ff2677ac */ /* 0x000e620008000a00 */
[----:B------:R-:W1:Y:S05]  /*4880*/  LDCU.64 UR44, c[0x0][0x890] ;  /* 0x00011200ff2c77ac */ /* 0x000e6a0008000a00 */
[----:B------:R-:W1:Y:S01]  /*4890*/  LDC.64 R152, c[0x0][0xb10] ;  /* 0x0002c400ff987b82 */ /* 0x000e620000000a00 */
[----:B------:R-:W-:Y:S01]  /*48a0*/  UMOV UR49, URZ ;  /* 0x000000ff00317c82 */ /* 0x000fe20008000000 */
[----:B------:R-:W-:-:S06]  /*48b0*/  UMOV UR51, URZ ;  /* 0x000000ff00337c82 */ /* 0x000fcc0008000000 */
[----:B------:R-:W1:Y:S08]  /*48c0*/  LDC.64 R70, c[0x0][0xb18] ;  /* 0x0002c600ff467b82 */ /* 0x000e700000000a00 */
[----:B------:R-:W1:Y:S08]  /*48d0*/  LDC.64 R68, c[0x0][0xb28] ;  /* 0x0002ca00ff447b82 */ /* 0x000e700000000a00 */
[----:B------:R-:W1:Y:S01]  /*48e0*/  LDC.64 R150, c[0x0][0x8b0] ;  /* 0x00022c00ff967b82 */ /* 0x000e620000000a00 */
[----:B---3--:R-:W-:-:S07]  /*48f0*/  IMAD.IADD R79, R0, 0x1, R79 ;  /* 0x00000001004f7824 */ /* 0x008fce00078e024f */
[----:B------:R-:W3:Y:S08]  /*4900*/  LDC.64 R148, c[0x0][0x8a8] ;  /* 0x00022a00ff947b82 */ /* 0x000ef00000000a00 */
[----:B--2-4-:R-:W1:Y:S02]  /*4910*/  LDC R158, c[0x0][0x374] ;  /* 0x0000dd00ff9e7b82 */ /* 0x014e640000000800 */
.L_x_122:
[----:B------:R-:W-:Y:S02]  /*4920*/  LEA R0, R173, UR48, 0x3 ;  /* 0x00000030ad007c11 */ /* 0x000fe4000f8e18ff */
[----:B------:R-:W-:Y:S02]  /*4930*/  SHF.L.U32 R3, R165, 0x1f, RZ ;  /* 0x0000001fa5037819 */ /* 0x000fe400000006ff */
[----:B-1----:R-:W-:Y:S02]  /*4940*/  LEA R16, R173, UR48, 0x4 ;  /* 0x00000030ad107c11 */ /* 0x002fe4000f8e20ff */
[----:B------:R-:W2:Y:S02]  /*4950*/  SYNCS.PHASECHK.TRANS64.TRYWAIT P0, [R0+URZ+0x70], R3 ;  /* 0x00007003000075a7 */ /* 0x000ea400080011ff */
[----:B--2---:R-:W-:Y:S05]  /*4960*/  @!P0 BRA `(.L_x_79) ;  /* 0x0000006800588947 */ /* 0x004fea0003800000 */
.L_x_162:
[----:B------:R-:W4:Y:S01]  /*4970*/  LDC.64 R12, c[0x0][0xb10] ;  /* 0x0002c400ff0c7b82 */ /* 0x000f220000000a00 */
[----:B------:R-:W3:Y:S01]  /*4980*/  LDS.128 R16, [R16+0xe0] ;  /* 0x0000e00010107984 */ /* 0x000ee20000000c00 */
[----:B-1----:R-:W-:Y:S01]  /*4990*/  ISETP.NE.AND P1, PT, R73, 0x1, PT ;  /* 0x000000014900780c */ /* 0x002fe20003f25270 */
[----:B--2---:R-:W-:Y:S01]  /*49a0*/  VIADD R0, R0, 0x80 ;  /* 0x0000008000007836 */ /* 0x004fe20000000000 */
[----:B------:R-:W-:Y:S04]  /*49b0*/  ISETP.GE.AND P0, PT, R72, 0x1, PT ;  /* 0x000000014800780c */ /* 0x000fe80003f06270 */
[----:B------:R-:W1:Y:S01]  /*49c0*/  LDC.64 R10, c[0x0][0xb18] ;  /* 0x0002c600ff0a7b82 */ /* 0x000e620000000a00 */
[----:B------:R-:W-:Y:S01]  /*49d0*/  PRMT R0, RZ, 0x654, R0 ;  /* 0x00000654ff007816 */ /* 0x000fe20000000000 */
[----:B------:R-:W-:Y:S01]  /*49e0*/  @!PT LDS RZ, [RZ] ;  /* 0x00000000fffff984 */ /* 0x000fe20000000800 */
[----:B------:R-:W-:Y:S01]  /*49f0*/  @!PT LDS RZ, [RZ] ;  /* 0x00000000fffff984 */ /* 0x000fe20000000800 */
[----:B------:R-:W-:Y:S01]  /*4a00*/  @!PT LDS RZ, [RZ] ;  /* 0x00000000fffff984 */ /* 0x000fe20000000800 */
[----:B------:R-:W-:Y:S01]  /*4a10*/  @!PT LDS RZ, [RZ] ;  /* 0x00000000fffff984 */ /* 0x000fe20000000800 */
[----:B------:R2:W-:Y:S06]  /*4a20*/  MEMBAR.ALL.CTA ;  /* 0x0000000000007992 */ /* 0x0005ec0000008000 */
[----:B--2---:R-:W2:Y:S01]  /*4a30*/  FENCE.VIEW.ASYNC.S ;  /* 0x00000000000073c6 */ /* 0x004ea20000000000 */
[----:B------:R-:W1:Y:S08]  /*4a40*/  @!P1 LDC R14, c[0x0][0xb20] ;  /* 0x0002c800ff0e9b82 */ /* 0x000e700000000800 */
[----:B------:R-:W1:Y:S01]  /*4a50*/  @!P1 LDC R9, c[0x0][0xb0c] ;  /* 0x0002c300ff099b82 */ /* 0x000e620000000800 */
[----:B--2---:R2:W-:Y:S01]  /*4a60*/  SYNCS.ARRIVE.TRANS64.RED.A1T0 RZ, [R0+URZ], RZ ;  /* 0x000000ff00ff79a7 */ /* 0x0045e200081004ff */
[----:B---3--:R-:W-:Y:S04]  /*4a70*/  LOP3.LUT P4, RZ, R18, 0x1, RZ, 0xc0, !PT ;  /* 0x0000000112ff7812 */ /* 0x008fe8000788c0ff */
[----:B------:R-:W-:Y:S09]  /*4a80*/  P2R R171, PR, RZ, 0x10 ;  /* 0x00000010ffab7803 */ /* 0x000ff20000000000 */
[----:B------:R-:W-:Y:S02]  /*4a90*/  @P4 MOV R77, R16 ;  /* 0x00000010004d4202 */ /* 0x000fe40000000f00 */
[----:B------:R-:W-:Y:S01]  /*4aa0*/  @P4 LOP3.LUT R75, R17, 0xffff, RZ, 0xc0, !PT ;  /* 0x0000ffff114b4812 */ /* 0x000fe200078ec0ff */
[----:B--2-4-:R-:W-:Y:S06]  /*4ab0*/  @!P0 BRA `(.L_x_80) ;  /* 0x0000000000a48947 */ /* 0x014fec0003800000 */
[----:B------:R-:W-:Y:S01]  /*4ac0*/  IMAD.HI.U32 R24, R158, R71, RZ ;  /* 0x000000479e187227 */ /* 0x000fe200078e00ff */
[----:B------:R-:W-:Y:S02]  /*4ad0*/  ISETP.NE.AND P0, PT, R70, 0x1, PT ;  /* 0x000000014600780c */ /* 0x000fe40003f05270 */
[----:B------:R-:W-:Y:S01]  /*4ae0*/  ISETP.NE.AND P2, PT, R72, 0x1, PT ;  /* 0x000000014800780c */ /* 0x000fe20003f45270 */
[-C--:B------:R-:W-:Y:S01]  /*4af0*/  IMAD.HI.U32 R22, R159, R152.reuse, RZ ;  /* 0x000000989f167227 */ /* 0x080fe200078e00ff */
[----:B------:R-:W-:Y:S02]  /*4b00*/  SHF.R.U32.HI R23, RZ, R157, R24 ;  /* 0x0000009dff177219 */ /* 0x000fe40000011618 */
[----:B------:R-:W-:Y:S01]  /*4b10*/  ISETP.NE.AND P3, PT, R74, 0x1, PT ;  /* 0x000000014a00780c */ /* 0x000fe20003f65270 */
[----:B------:R-:W-:Y:S01]  /*4b20*/  IMAD.HI.U32 R28, R75, R71, RZ ;  /* 0x000000474b1c7227 */ /* 0x000fe200078e00ff */
[----:B------:R-:W-:Y:S02]  /*4b30*/  SHF.R.U32.HI R22, RZ, R153, R22 ;  /* 0x00000099ff167219 */ /* 0x000fe40000011616 */
[----:B------:R-:W-:Y:S01]  /*4b40*/  SEL R3, R158, R23, !P0 ;  /* 0x000000179e037207 */ /* 0x000fe20004000000 */
[----:B------:R-:W-:Y:S01]  /*4b50*/  IMAD.HI.U32 R26, R77, R152, RZ ;  /* 0x000000984d1a7227 */ /* 0x000fe200078e00ff */
[----:B------:R-:W-:Y:S03]  /*4b60*/  SEL R7, R159, R22, !P3 ;  /* 0x000000169f077207 */ /* 0x000fe60005800000 */
[-C--:B------:R-:W-:Y:S01]  /*4b70*/  IMAD.HI.U32 R22, R3, R68.reuse, RZ ;  /* 0x0000004403167227 */ /* 0x080fe200078e00ff */
[----:B------:R-:W-:Y:S03]  /*4b80*/  SHF.R.U32.HI R26, RZ, R153, R26 ;  /* 0x00000099ff1a7219 */ /* 0x000fe6000001161a */
[----:B------:R-:W-:Y:S01]  /*4b90*/  IMAD.HI.U32 R24, R7, R68, RZ ;  /* 0x0000004407187227 */ /* 0x000fe200078e00ff */
[----:B------:R-:W-:Y:S02]  /*4ba0*/  @P2 SHF.R.U32.HI R3, RZ, R69, R22 ;  /* 0x00000045ff032219 */ /* 0x000fe40000011616 */
[----:B------:R-:W-:Y:S02]  /*4bb0*/  SHF.R.U32.HI R22, RZ, R157, R28 ;  /* 0x0000009dff167219 */ /* 0x000fe4000001161c */
[----:B------:R-:W-:Y:S01]  /*4bc0*/  @P2 SHF.R.U32.HI R7, RZ, R69, R24 ;  /* 0x00000045ff072219 */ /* 0x000fe20000011618 */
[C---:B------:R-:W-:Y:S01]  /*4bd0*/  IMAD R2, R72.reuse, R3, RZ ;  /* 0x0000000348027224 */ /* 0x040fe200078e02ff */
[----:B------:R-:W-:Y:S02]  /*4be0*/  SEL R5, R75, R22, !P0 ;  /* 0x000000164b057207 */ /* 0x000fe40004000000 */
[----:B------:R-:W-:Y:S01]  /*4bf0*/  SEL R3, R77, R26, !P3 ;  /* 0x0000001a4d037207 */ /* 0x000fe20005800000 */
[----:B------:R-:W-:Y:S01]  /*4c00*/  IMAD R4, R72, R7, RZ ;  /* 0x0000000748047224 */ /* 0x000fe200078e02ff */
[C---:B------:R-:W-:Y:S01]  /*4c10*/  ISETP.GE.AND P0, PT, R5.reuse, R2, PT ;  /* 0x000000020500720c */ /* 0x040fe20003f06270 */
[----:B------:R-:W-:Y:S03]  /*4c20*/  IMAD.HI.U32 R6, R5, R68, RZ ;  /* 0x0000004405067227 */ /* 0x000fe600078e00ff */
[----:B------:R-:W-:Y:S01]  /*4c30*/  ISETP.GE.OR P0, PT, R3, R4, P0 ;  /* 0x000000040300720c */ /* 0x000fe20000706670 */
[----:B------:R-:W-:Y:S01]  /*4c40*/  IMAD.MOV R4, RZ, RZ, -R3 ;  /* 0x000000ffff047224 */ /* 0x000fe200078e0a03 */
[-C--:B------:R-:W-:Y:S03]  /*4c50*/  SHF.R.U32.HI R6, RZ, R69.reuse, R6 ;  /* 0x00000045ff067219 */ /* 0x080fe60000011606 */
[----:B------:R-:W-:Y:S01]  /*4c60*/  IMAD R77, R74, R4, R77 ;  /* 0x000000044a4d7224 */ /* 0x000fe200078e024d */
[----:B------:R-:W-:Y:S05]  /*4c70*/  SEL R15, R5, R6, !P2 ;  /* 0x00000006050f7207 */ /* 0x000fea0005000000 */
[----:B------:R-:W-:Y:S02]  /*4c80*/  IMAD.MOV R6, RZ, RZ, -R15 ;  /* 0x000000ffff067224 */ /* 0x000fe400078e0a0f */
[C---:B------:R-:W-:Y:S04]  /*4c90*/  @!P0 IMAD.HI.U32 R2, R3.reuse, R68, RZ ;  /* 0x0000004403028227 */ /* 0x040fe800078e00ff */
[----:B------:R-:W-:Y:S01]  /*4ca0*/  IMAD R6, R72, R6, R5 ;  /* 0x0000000648067224 */ /* 0x000fe200078e0205 */
[----:B------:R-:W-:Y:S04]  /*4cb0*/  @!P0 SHF.R.U32.HI R2, RZ, R69, R2 ;  /* 0x00000045ff028219 */ /* 0x000fe80000011602 */
[----:B------:R-:W-:Y:S02]  /*4cc0*/  @!P0 SEL R0, R3, R2, !P2 ;  /* 0x0000000203008207 */ /* 0x000fe40005000000 */
[----:B------:R-:W-:Y:S02]  /*4cd0*/  IADD3 R2, PT, PT, -R5, RZ, RZ ;  /* 0x000000ff05027210 */ /* 0x000fe40007ffe1ff */
[----:B------:R-:W-:Y:S01]  /*4ce0*/  @!P0 IADD3 R8, PT, PT, R15, -R0, RZ ;  /* 0x800000000f088210 */ /* 0x000fe20007ffe0ff */
[----:B------:R-:W-:Y:S02]  /*4cf0*/  @!P0 IMAD R0, R7, R6, R0 ;  /* 0x0000000607008224 */ /* 0x000fe400078e0200 */
[----:B------:R-:W-:Y:S02]  /*4d00*/  IMAD R75, R70, R2, R75 ;  /* 0x00000002464b7224 */ /* 0x000fe400078e024b */
[----:B------:R-:W-:Y:S02]  /*4d10*/  @!P0 IMAD R5, R8, R72, R3 ;  /* 0x0000004808058224 */ /* 0x000fe400078e0203 */
[----:B------:R-:W-:Y:S04]  /*4d20*/  @!P0 IMAD.MOV.U32 R3, RZ, RZ, R0 ;  /* 0x000000ffff038224 */ /* 0x000fe800078e0000 */
[----:B------:R-:W-:Y:S02]  /*4d30*/  IMAD R77, R3, R74, R77 ;  /* 0x0000004a034d7224 */ /* 0x000fe400078e024d */
[----:B------:R-:W-:Y:S07]  /*4d40*/  IMAD R75, R5, R70, R75 ;  /* 0x00000046054b7224 */ /* 0x000fee00078e024b */
.L_x_80:
[----:B-1----:R-:W-:Y:S01]  /*4d50*/  @!P1 ISETP.NE.AND P0, PT, R10, 0x1, PT ;  /* 0x000000010a00980c */ /* 0x002fe20003f05270 */
[----:B------:R-:W-:Y:S01]  /*4d60*/  @!P1 IMAD.HI.U32 R3, R75, R11, RZ ;  /* 0x0000000b4b039227 */ /* 0x000fe200078e00ff */
[----:B------:R-:W-:Y:S01]  /*4d70*/  R2UR UR42, R21 ;  /* 0x00000000152a72ca */ /* 0x000fe200000e0000 */
[----:B------:R-:W-:Y:S01]  /*4d80*/  BSSY.RECONVERGENT B6, `(.L_x_81) ;  /* 0x0000031000067945 */ /* 0x000fe20003800200 */
[----:B------:R-:W-:Y:S01]  /*4d90*/  R2UR UR41, R20 ;  /* 0x00000000142972ca */ /* 0x000fe200000e0000 */
[----:B------:R-:W-:Y:S01]  /*4da0*/  @!P1 IMAD.HI.U32 R0, R77, R12, RZ ;  /* 0x0000000c4d009227 */ /* 0x000fe200078e00ff */
[----:B------:R-:W-:Y:S02]  /*4db0*/  @!P1 SHF.R.U32.HI R2, RZ, R14, R3 ;  /* 0x0000000eff029219 */ /* 0x000fe40000011603 */
[----:B------:R-:W-:Y:S01]  /*4dc0*/  @!P1 ISETP.NE.AND P2, PT, R9, 0x1, PT ;  /* 0x000000010900980c */ /* 0x000fe20003f45270 */
[----:B------:R-:W-:Y:S01]  /*4dd0*/  VIADD R173, R173, 0x1 ;  /* 0x00000001adad7836 */ /* 0x000fe20000000000 */
[----:B------:R-:W-:Y:S02]  /*4de0*/  @!P1 SEL R2, R75, R2, !P0 ;  /* 0x000000024b029207 */ /* 0x000fe40004000000 */
[----:B------:R-:W-:Y:S02]  /*4df0*/  @!P1 SHF.R.U32.HI R0, RZ, R13, R0 ;  /* 0x0000000dff009219 */ /* 0x000fe40000011600 */
[----:B------:R-:W-:Y:S01]  /*4e00*/  LOP3.LUT P0, RZ, R163, 0x3f0, RZ, 0xc0, !PT ;  /* 0x000003f0a3ff7812 */ /* 0x000fe2000780c0ff */
[----:B------:R-:W-:Y:S01]  /*4e10*/  USHF.L.U32 UR42, UR42, 0x7, URZ ;  /* 0x000000072a2a7899 */ /* 0x000fe200080006ff */
[----:B------:R-:W-:Y:S01]  /*4e20*/  @!P1 SEL R3, R77, R0, !P2 ;  /* 0x000000004d039207 */ /* 0x000fe20005000000 */
[----:B------:R-:W-:Y:S01]  /*4e30*/  USHF.L.U32 UR41, UR41, 0x8, URZ ;  /* 0x0000000829297899 */ /* 0x000fe200080006ff */
[----:B------:R-:W-:Y:S03]  /*4e40*/  @P4 SHF.R.U32.HI R164, RZ, 0x10, R17 ;  /* 0x00000010ffa44819 */ /* 0x000fe60000011611 */
[----:B------:R-:W-:Y:S02]  /*4e50*/  @!P1 IMAD.IADD R0, R2, 0x1, -R3 ;  /* 0x0000000102009824 */ /* 0x000fe400078e0a03 */
[----:B------:R-:W-:Y:S02]  /*4e60*/  @!P1 IMAD.IADD R2, R3, 0x1, -R2 ;  /* 0x0000000103029824 */ /* 0x000fe400078e0a02 */
[----:B------:R-:W-:Y:S02]  /*4e70*/  @!P1 IMAD R77, R0, R9, R77 ;  /* 0x00000009004d9224 */ /* 0x000fe400078e024d */
[----:B------:R-:W-:Y:S01]  /*4e80*/  @!P1 IMAD R75, R2, R10, R75 ;  /* 0x0000000a024b9224 */ /* 0x000fe200078e024b */
[----:B------:R-:W-:Y:S06]  /*4e90*/  @!P0 BRA `(.L_x_82) ;  /* 0x00000000007c8947 */ /* 0x000fec0003800000 */
[----:B------:R-:W1:Y:S01]  /*4ea0*/  LDCU.64 UR8, c[0x4][0x80] ;  /* 0x01001000ff0877ac */ /* 0x000e620008000a00 */
[----:B------:R-:W-:Y:S01]  /*4eb0*/  MOV R2, 0x0 ;  /* 0x0000000000027802 */ /* 0x000fe20000000f00 */
[----:B------:R-:W-:Y:S02]  /*4ec0*/  HFMA2 R12, -RZ, RZ, 0, 5.9604644775390625e-08 ;  /* 0x00000001ff0c7431 */ /* 0x000fe400000001ff */
[----:B------:R-:W-:Y:S01]  /*4ed0*/  IMAD.MOV.U32 R8, RZ, RZ, 0x70 ;  /* 0x00000070ff087424 */ /* 0x000fe200078e00ff */
[----:B------:R2:W3:Y:S01]  /*4ee0*/  LDC.64 R14, c[0x4][R2] ;  /* 0x01000000020e7b82 */ /* 0x0004e20000000a00 */
[----:B------:R-:W4:Y:S01]  /*4ef0*/  LDCU.64 UR6, c[0x4][0x88] ;  /* 0x01001100ff0677ac */ /* 0x000f220008000a00 */
[----:B------:R-:W-:Y:S01]  /*4f00*/  IMAD.MOV.U32 R13, RZ, RZ, RZ ;  /* 0x000000ffff0d7224 */ /* 0x000fe200078e00ff */
[----:B------:R-:W2:Y:S01]  /*4f10*/  LDCU.64 UR4, c[0x4][0x8] ;  /* 0x01000100ff0477ac */ /* 0x000ea20008000a00 */
[----:B-1----:R-:W-:Y:S01]  /*4f20*/  MOV R5, UR9 ;  /* 0x0000000900057c02 */ /* 0x002fe20008000f00 */
[----:B------:R-:W-:Y:S01]  /*4f30*/  IMAD.U32 R4, RZ, RZ, UR8 ;  /* 0x00000008ff047e24 */ /* 0x000fe2000f8e00ff */
[----:B----4-:R-:W-:Y:S01]  /*4f40*/  MOV R7, UR7 ;  /* 0x0000000700077c02 */ /* 0x010fe20008000f00 */
[----:B------:R-:W-:Y:S01]  /*4f50*/  IMAD.U32 R6, RZ, RZ, UR6 ;  /* 0x00000006ff067e24 */ /* 0x000fe2000f8e00ff */
[----:B--2---:R-:W-:Y:S01]  /*4f60*/  MOV R11, UR5 ;  /* 0x00000005000b7c02 */ /* 0x004fe20008000f00 */
[----:B------:R-:W-:Y:S02]  /*4f70*/  IMAD.U32 R10, RZ, RZ, UR4 ;  /* 0x00000004ff0a7e24 */ /* 0x000fe4000f8e00ff */
[----:B------:R-:W-:Y:S07]  /*4f80*/  LEPC R20, `(.L_x_83) ;  /* 0x000000001014794e */ /* 0x000fee0000000000 */
[----:B---3-5:R-:W-:Y:S05]  /*4f90*/  CALL.ABS.NOINC R14 ;  /* 0x000000000e007343 */ /* 0x028fea0003c00000 */
.L_x_83:
[----:B------:R-:W1:Y:S01]  /*4fa0*/  LDCU.64 UR8, c[0x4][0x80] ;  /* 0x01001000ff0877ac */ /* 0x000e620008000a00 */
[----:B------:R-:W2:Y:S01]  /*4fb0*/  LDC.64 R2, c[0x4][R2] ;  /* 0x0100000002027b82 */ /* 0x000ea20000000a00 */
[----:B------:R-:W-:Y:S02]  /*4fc0*/  HFMA2 R12, -RZ, RZ, 0, 5.9604644775390625e-08 ;  /* 0x00000001ff0c7431 */ /* 0x000fe400000001ff */
[----:B------:R-:W-:Y:S02]  /*4fd0*/  IMAD.MOV.U32 R8, RZ, RZ, 0x70 ;  /* 0x00000070ff087424 */ /* 0x000fe400078e00ff */
[----:B------:R-:W-:Y:S01]  /*4fe0*/  IMAD.MOV.U32 R13, RZ, RZ, RZ ;  /* 0x000000ffff0d7224 */ /* 0x000fe200078e00ff */
[----:B------:R-:W3:Y:S01]  /*4ff0*/  LDCU.64 UR6, c[0x4][0x88] ;  /* 0x01001100ff0677ac */ /* 0x000ee20008000a00 */
[----:B------:R-:W4:Y:S01]  /*5000*/  LDCU.64 UR4, c[0x4][0x8] ;  /* 0x01000100ff0477ac */ /* 0x000f220008000a00 */
[----:B-1----:R-:W-:Y:S02]  /*5010*/  MOV R4, UR8 ;  /* 0x0000000800047c02 */ /* 0x002fe40008000f00 */
[----:B------:R-:W-:Y:S02]  /*5020*/  MOV R5, UR9 ;  /* 0x0000000900057c02 */ /* 0x000fe40008000f00 */
[----:B---3--:R-:W-:Y:S01]  /*5030*/  MOV R7, UR7 ;  /* 0x0000000700077c02 */ /* 0x008fe20008000f00 */
[----:B------:R-:W-:Y:S01]  /*5040*/  IMAD.U32 R6, RZ, RZ, UR6 ;  /* 0x00000006ff067e24 */ /* 0x000fe2000f8e00ff */
[----:B----4-:R-:W-:Y:S01]  /*5050*/  MOV R11, UR5 ;  /* 0x00000005000b7c02 */ /* 0x010fe20008000f00 */
[----:B------:R-:W-:Y:S02]  /*5060*/  IMAD.U32 R10, RZ, RZ, UR4 ;  /* 0x00000004ff0a7e24 */ /* 0x000fe4000f8e00ff */
[----:B------:R-:W-:Y:S07]  /*5070*/  LEPC R20, `(.L_x_82) ;  /* 0x000000001014794e */ /* 0x000fee0000000000 */
[----:B--2---:R-:W-:Y:S05]  /*5080*/  CALL.ABS.NOINC R2 ;  /* 0x0000000002007343 */ /* 0x004fea0003c00000 */
.L_x_82:
[----:B------:R-:W-:Y:S05]  /*5090*/  BSYNC.RECONVERGENT B6 ;  /* 0x0000000000067941 */ /* 0x000fea0003800200 */
.L_x_81:
[----:B------:R-:W-:Y:S01]  /*50a0*/  ISETP.NE.U32.AND P4, PT, R150, RZ, PT ;  /* 0x000000ff9600720c */ /* 0x000fe20003f85070 */
[----:B------:R-:W-:Y:S01]  /*50b0*/  UISETP.NE.AND UP2, UPT, UR50, URZ, UPT ;  /* 0x000000ff3200728c */ /* 0x000fe2000bf45270 */
[----:B------:R-:W-:Y:S01]  /*50c0*/  ISETP.NE.U32.AND P2, PT, RZ, UR38, PT ;  /* 0x00000026ff007c0c */ /* 0x000fe2000bf45070 */
[----:B------:R-:W-:Y:S01]  /*50d0*/  UISETP.NE.U32.AND UP1, UPT, UR44, URZ, UPT ;  /* 0x000000ff2c00728c */ /* 0x000fe2000bf25070 */
[----:B------:R-:W-:Y:S01]  /*50e0*/  ISETP.NE.AND.EX P4, PT, R151, RZ, PT, P4 ;  /* 0x000000ff9700720c */ /* 0x000fe20003f85340 */
[----:B------:R-:W-:Y:S01]  /*50f0*/  UPLOP3.LUT UP0, UPT, UPT, UPT, UPT, 0x40, 0x4 ;  /* 0x000000000004789c */ /* 0x000fe20003f0e870 */
[----:B------:R-:W-:Y:S01]  /*5100*/  ISETP.NE.AND.EX P2, PT, RZ, UR39, PT, P2 ;  /* 0x00000027ff007c0c */ /* 0x000fe2000bf45320 */
[----:B------:R-:W-:Y:S01]  /*5110*/  UISETP.NE.AND.EX UP1, UPT, UR45, URZ, UPT, UP1 ;  /* 0x000000ff2d00728c */ /* 0x000fe2000bf25310 */
[----:B------:R-:W-:Y:S04]  /*5120*/  PLOP3.LUT P1, PT, PT, PT, UP2, 0x80, 0x8 ;  /* 0x000000000008781c */ /* 0x000fe80003f2f028 */
[----:B------:R-:W-:Y:S06]  /*5130*/  @UP2 UPLOP3.LUT UP0, UPT, UPT, UPT, UP1, 0x80, 0x8 ;  /* 0x000000000008289c */ /* 0x000fec0003f0f010 */
[----:B------:R-:W-:Y:S01]  /*5140*/  PLOP3.LUT P0, PT, PT, PT, UP0, 0x80, 0x8 ;  /* 0x000000000008781c */ /* 0x000fe20003f0f008 */
[----:B------:R-:W-:Y:S01]  /*5150*/  @!UPT UIADD3 URZ, UPT, UPT, URZ, URZ, URZ ;  /* 0x000000fffffff290 */ /* 0x000fe2000fffe0ff */
[----:B------:R-:W-:Y:S11]  /*5160*/  BRA.U !UP1, `(.L_x_84) ;  /* 0x0000000109387547 */ /* 0x000ff6000b800000 */
[----:B------:R-:W-:Y:S01]  /*5170*/  UISETP.NE.U32.AND UP0, UPT, UR38, URZ, UPT ;  /* 0x000000ff2600728c */ /* 0x000fe2000bf05070 */
[----:B------:R-:W-:Y:S02]  /*5180*/  HFMA2 R0, -RZ, RZ, 0, 5.9604644775390625e-08 ;  /* 0x00000001ff007431 */ /* 0x000fe400000001ff */
[----:B------:R-:W-:Y:S01]  /*5190*/  IMAD.MOV.U32 R155, RZ, RZ, 0x1 ;  /* 0x00000001ff9b7424 */ /* 0x000fe200078e00ff */
[----:B------:R-:W-:Y:S06]  /*51a0*/  UISETP.NE.AND.EX UP0, UPT, UR39, URZ, UPT, UP0 ;  /* 0x000000ff2700728c */ /* 0x000fec000bf05300 */
[----:B------:R-:W-:Y:S05]  /*51b0*/  PLOP3.LUT P3, PT, PT, PT, UP0, 0x80, 0x8 ;  /* 0x000000000008781c */ /* 0x000fea0003f6f008 */
[----:B------:R-:W1:Y:S01]  /*51c0*/  @UP0 LDCU.64 UR6, c[0x0][0x888] ;  /* 0x00011100ff0607ac */ /* 0x000e620008000a00 */
[----:B------:R-:W-:Y:S07]  /*51d0*/  @UP0 UIMAD UR4, UR36, UR44, URZ ;  /* 0x0000002c240402a4 */ /* 0x000fee000f8e02ff */
[----:B------:R-:W-:Y:S01]  /*51e0*/  @!P3 PRMT R155, R0, 0x7610, R155 ;  /* 0x00007610009bb816 */ /* 0x000fe2000000009b */
[----:B-1----:R-:W-:Y:S03]  /*51f0*/  @UP0 UIMAD.WIDE UR6, UR4, 0x4, UR6 ;  /* 0x00000004040608a5 */ /* 0x002fe6000f8e0206 */
[----:B------:R-:W1:Y:S03]  /*5200*/  @!UP0 LDCU UR4, c[0x0][0x880] ;  /* 0x00011000ff0487ac */ /* 0x000e660008000800 */
[----:B------:R-:W-:Y:S01]  /*5210*/  IMAD.U32 R2, RZ, RZ, UR6 ;  /* 0x00000006ff027e24 */ /* 0x000fe2000f8e00ff */
[----:B------:R-:W-:Y:S05]  /*5220*/  MOV R3, UR7 ;  /* 0x0000000700037c02 */ /* 0x000fea0008000f00 */
[----:B-----5:R2:W5:Y:S02]  /*5230*/  @P3 LDG.E R81, desc[UR46][R2.64] ;  /* 0x0000002e02513981 */ /* 0x020564000c1e1900 */
[----:B-12---:R-:W-:Y:S02]  /*5240*/  @!P3 IMAD.U32 R81, RZ, RZ, UR4 ;  /* 0x00000004ff51be24 */ /* 0x006fe4000f8e00ff */
.L_x_84:
[----:B------:R-:W-:Y:S05]  /*5250*/  @!P4 BRA `(.L_x_85) ;  /* 0x000000000020c947 */ /* 0x000fea0003800000 */
[----:B------:R-:W-:Y:S04]  /*5260*/  ISETP.NE.U32.AND P3, PT, R148, RZ, PT ;  /* 0x000000ff9400720c */ /* 0x000fe80003f65070 */
[----:B------:R-:W-:Y:S11]  /*5270*/  ISETP.NE.AND.EX P3, PT, R149, RZ, PT, P3 ;  /* 0x000000ff9500720c */ /* 0x000ff60003f65330 */
[----:B------:R-:W-:Y:S02]  /*5280*/  @!UPT UIADD3 URZ, UPT, UPT, URZ, URZ, URZ ;  /* 0x000000fffffff290 */ /* 0x000fe4000fffe0ff */
[----:B------:R-:W1:Y:S01]  /*5290*/  @P3 LDC.64 R2, c[0x0][0x8a8] ;  /* 0x00022a00ff023b82 */ /* 0x000e620000000a00 */
[----:B------:R-:W-:Y:S04]  /*52a0*/  @P3 IMAD R0, R150, UR36, RZ ;  /* 0x0000002496003c24 */ /* 0x000fe8000f8e02ff */
[----:B-1----:R-:W-:Y:S05]  /*52b0*/  @P3 IMAD.WIDE R2, R0, 0x4, R2 ;  /* 0x0000000400023825 */ /* 0x002fea00078e0202 */
[----:B-----5:R1:W5:Y:S02]  /*52c0*/  @P3 LDG.E R78, desc[UR46][R2.64] ;  /* 0x0000002e024e3981 */ /* 0x020364000c1e1900 */
[----:B-1----:R-:W2:Y:S02]  /*52d0*/  @!P3 LDC R78, c[0x0][0x8a0] ;  /* 0x00022800ff4ebb82 */ /* 0x002ea40000000800 */
.L_x_85:
[----:B-----5:R-:W-:Y:S01]  /*52e0*/  FSETP.NEU.AND P3, PT, R81, RZ, PT ;  /* 0x000000ff5100720b */ /* 0x020fe20003f6d000 */
[----:B------:R-:W-:Y:S01]  /*52f0*/  IMAD.SHL.U32 R178, R160, 0x2, RZ ;  /* 0x00000002a0b27824 */ /* 0x000fe200078e00ff */
[----:B------:R-:W-:Y:S01]  /*5300*/  SEL R3, RZ, 0xffffffff, P2 ;  /* 0xffffffffff037807 */ /* 0x000fe20001000000 */
[----:B------:R-:W-:Y:S01]  /*5310*/  IMAD.SHL.U32 R100, R168, 0x10, RZ ;  /* 0x00000010a8647824 */ /* 0x000fe200078e00ff */
[----:B------:R-:W-:Y:S01]  /*5320*/  @P1 LOP3.LUT P2, RZ, R155, 0xff, RZ, 0xc0, !PT ;  /* 0x000000ff9bff1812 */ /* 0x000fe2000784c0ff */
[----:B------:R-:W-:Y:S01]  /*5330*/  VIADD R179, R178, UR48 ;  /* 0x00000030b2b37c36 */ /* 0x000fe20008000000 */
[----:B------:R-:W-:Y:S01]  /*5340*/  @P1 SEL R2, RZ, 0xffffffff, P3 ;  /* 0xffffffffff021807 */ /* 0x000fe20001800000 */
[----:B------:R-:W-:Y:S01]  /*5350*/  IMAD.SHL.U32 R102, R169, 0x10, RZ ;  /* 0x00000010a9667824 */ /* 0x000fe200078e00ff */
[----:B------:R-:W-:Y:S01]  /*5360*/  LOP3.LUT R167, R167, 0x1, RZ, 0x3c, !PT ;  /* 0x00000001a7a77812 */ /* 0x000fe200078e3cff */
[----:B------:R-:W-:Y:S01]  /*5370*/  IMAD.IADD R175, R179, 0x1, R100 ;  /* 0x00000001b3af7824 */ /* 0x000fe200078e0264 */
[----:B------:R-:W-:Y:S01]  /*5380*/  @P0 SEL R2, R3, R2, !P2 ;  /* 0x0000000203020207 */ /* 0x000fe20005000000 */
[----:B------:R-:W-:Y:S01]  /*5390*/  BSSY B1, `(.L_x_86) ;  /* 0x000004f000017945 */ /* 0x000fe20003800000 */
[----:B------:R-:W-:Y:S01]  /*53a0*/  LEA R87, R76, UR48, 0x3 ;  /* 0x000000304c577c11 */ /* 0x000fe2000f8e18ff */
[----:B------:R-:W-:Y:S01]  /*53b0*/  IMAD.MOV.U32 R103, RZ, RZ, 0x1 ;  /* 0x00000001ff677424 */ /* 0x000fe200078e00ff */
[----:B------:R-:W-:Y:S01]  /*53c0*/  @P1 LOP3.LUT R2, R2, 0x1, RZ, 0xc0, !PT ;  /* 0x0000000102021812 */ /* 0x000fe200078ec0ff */
[----:B------:R-:W-:Y:S01]  /*53d0*/  IMAD R80, R76, 0x100, R79 ;  /* 0x000001004c507824 */ /* 0x000fe200078e024f */
[----:B------:R-:W-:Y:S01]  /*53e0*/  SHF.L.U32 R0, R166, 0x1f, RZ ;  /* 0x0000001fa6007819 */ /* 0x000fe200000006ff */
[----:B------:R-:W-:Y:S01]  /*53f0*/  IMAD.MOV.U32 R101, RZ, RZ, RZ ;  /* 0x000000ffff657224 */ /* 0x000fe200078e00ff */
[----:B------:R-:W-:Y:S02]  /*5400*/  ISETP.NE.U32.OR P5, PT, R2, 0x1, !P1 ;  /* 0x000000010200780c */ /* 0x000fe40004fa5470 */
[----:B------:R-:W-:Y:S02]  /*5410*/  CS2R R146, SRZ ;  /* 0x0000000000927805 */ /* 0x000fe4000001ff00 */
[----:B------:R-:W-:Y:S02]  /*5420*/  PLOP3.LUT P2, PT, PT, PT, UP1, 0x80, 0x8 ;  /* 0x000000000008781c */ /* 0x000fe40003f4f018 */
[----:B------:R-:W-:Y:S02]  /*5430*/  CS2R R144, SRZ ;  /* 0x0000000000907805 */ /* 0x000fe4000001ff00 */
[----:B------:R-:W-:Y:S02]  /*5440*/  SEL R2, RZ, 0xffffffff, P3 ;  /* 0xffffffffff027807 */ /* 0x000fe40001800000 */
[----:B------:R-:W-:Y:S02]  /*5450*/  CS2R R138, SRZ ;  /* 0x00000000008a7805 */ /* 0x000fe4000001ff00 */
[----:B------:R-:W-:Y:S02]  /*5460*/  LOP3.LUT P3, R172, R155, 0xff, RZ, 0xc0, !PT ;  /* 0x000000ff9bac7812 */ /* 0x000fe4000786c0ff */
[----:B------:R-:W-:Y:S02]  /*5470*/  CS2R R136, SRZ ;  /* 0x0000000000887805 */ /* 0x000fe4000001ff00 */
[----:B------:R-:W-:Y:S02]  /*5480*/  P2R R176, PR, RZ, 0x20 ;  /* 0x00000020ffb07803 */ /* 0x000fe40000000000 */
[----:B------:R-:W-:Y:S02]  /*5490*/  CS2R R130, SRZ ;  /* 0x0000000000827805 */ /* 0x000fe4000001ff00 */
[----:B------:R-:W-:Y:S02]  /*54a0*/  CS2R R128, SRZ ;  /* 0x0000000000807805 */ /* 0x000fe4000001ff00 */
[----:B------:R-:W-:Y:S02]  /*54b0*/  CS2R R122, SRZ ;  /* 0x00000000007a7805 */ /* 0x000fe4000001ff00 */
[----:B------:R-:W-:Y:S02]  /*54c0*/  CS2R R120, SRZ ;  /* 0x0000000000787805 */ /* 0x000fe4000001ff00 */
[----:B------:R-:W-:Y:S02]  /*54d0*/  @P5 SHF.L.U32 R4, R167, 0x1f, RZ ;  /* 0x0000001fa7045819 */ /* 0x000fe400000006ff */
[----:B------:R-:W-:Y:S02]  /*54e0*/  CS2R R114, SRZ ;  /* 0x0000000000727805 */ /* 0x000fe4000001ff00 */
[----:B------:R-:W-:Y:S02]  /*54f0*/  @P2 SEL R2, R3, R2, !P3 ;  /* 0x0000000203022207 */ /* 0x000fe40005800000 */
[----:B------:R-:W-:Y:S01]  /*5500*/  CS2R R112, SRZ ;  /* 0x0000000000707805 */ /* 0x000fe2000001ff00 */
[----:B------:R-:W1:Y:S01]  /*5510*/  @P5 SYNCS.PHASECHK.TRANS64.TRYWAIT P1, [UR48+0x20], R4 ;  /* 0x00002004ff0055a7 */ /* 0x000e620008021130 */
[----:B------:R-:W-:Y:S02]  /*5520*/  CS2R R106, SRZ ;  /* 0x00000000006a7805 */ /* 0x000fe4000001ff00 */
[----:B------:R-:W-:Y:S02]  /*5530*/  LOP3.LUT R2, R2, 0x1, RZ, 0xc0, !PT ;  /* 0x0000000102027812 */ /* 0x000fe400078ec0ff */
[----:B------:R-:W-:Y:S02]  /*5540*/  CS2R R104, SRZ ;  /* 0x0000000000687805 */ /* 0x000fe4000001ff00 */
[----:B------:R-:W-:Y:S02]  /*5550*/  CS2R R98, SRZ ;  /* 0x0000000000627805 */ /* 0x000fe4000001ff00 */
[----:B------:R-:W-:Y:S02]  /*5560*/  CS2R R96, SRZ ;  /* 0x0000000000607805 */ /* 0x000fe4000001ff00 */
[----:B------:R-:W-:Y:S02]  /*5570*/  ISETP.NE.U32.AND P4, PT, R2, 0x1, PT ;  /* 0x000000010200780c */ /* 0x000fe40003f85070 */
[----:B------:R-:W-:Y:S02]  /*5580*/  CS2R R90, SRZ ;  /* 0x00000000005a7805 */ /* 0x000fe4000001ff00 */
[----:B------:R-:W-:Y:S01]  /*5590*/  CS2R R88, SRZ ;  /* 0x0000000000587805 */ /* 0x000fe2000001ff00 */
[----:B------:R-:W-:Y:S01]  /*55a0*/  IMAD.IADD R177, R179, 0x1, R102 ;  /* 0x00000001b3b17824 */ /* 0x000fe200078e0266 */
[----:B------:R-:W-:Y:S01]  /*55b0*/  P2R R108, PR, RZ, 0x10 ;  /* 0x00000010ff6c7803 */ /* 0x000fe20000000000 */
[----:B------:R-:W-:Y:S01]  /*55c0*/  IMAD.IADD R174, R102, 0x1, R175 ;  /* 0x0000000166ae7824 */ /* 0x000fe200078e02af */
[----:B------:R3:W4:Y:S01]  /*55d0*/  SYNCS.PHASECHK.TRANS64.TRYWAIT P0, [R87+URZ+0x90], R0 ;  /* 0x00009000570075a7 */ /* 0x00072200080011ff */
[----:B-1----:R-:W-:Y:S01]  /*55e0*/  @P5 SEL R103, RZ, 0x1, !P1 ;  /* 0x00000001ff675807 */ /* 0x002fe20004800000 */
[----:B---3--:R-:W-:Y:S06]  /*55f0*/  @!P5 BRA `(.L_x_87) ;  /* 0x0000000000a0d947 */ /* 0x008fec0003800000 */
[----:B------:R-:W-:Y:S01]  /*5600*/  @P4 IMAD.MOV.U32 R2, RZ, RZ, -0x10 ;  /* 0xfffffff0ff024424 */ /* 0x000fe200078e00ff */
[----:B------:R-:W-:Y:S01]  /*5610*/  ISETP.NE.AND P1, PT, R103, RZ, PT ;  /* 0x000000ff6700720c */ /* 0x000fe20003f25270 */
[----:B------:R-:W-:Y:S01]  /*5620*/  BSSY B0, `(.L_x_88) ;  /* 0x0000010000007945 */ /* 0x000fe20003800000 */
[----:B------:R-:W-:Y:S02]  /*5630*/  ISETP.NE.U32.AND P5, PT, R161, 0x1, PT ;  /* 0x00000001a100780c */ /* 0x000fe40003fa5070 */
[----:B------:R-:W-:Y:S02]  /*5640*/  CS2R R98, SRZ ;  /* 0x0000000000627805 */ /* 0x000fe4000001ff00 */
[----:B------:R-:W-:Y:S02]  /*5650*/  CS2R R96, SRZ ;  /* 0x0000000000607805 */ /* 0x000fe4000001ff00 */
[----:B------:R-:W-:Y:S02]  /*5660*/  CS2R R114, SRZ ;  /* 0x0000000000727805 */ /* 0x000fe4000001ff00 */
[----:B------:R-:W-:Y:S02]  /*5670*/  @P4 SEL R2, R2, 0x10, !P5 ;  /* 0x0000001002024807 */ /* 0x000fe40006800000 */
[----:B------:R-:W-:Y:S02]  /*5680*/  CS2R R112, SRZ ;  /* 0x0000000000707805 */ /* 0x000fe4000001ff00 */
[----:B------:R-:W-:Y:S02]  /*5690*/  CS2R R130, SRZ ;  /* 0x0000000000827805 */ /* 0x000fe4000001ff00 */
[----:B------:R-:W-:Y:S01]  /*56a0*/  CS2R R128, SRZ ;  /* 0x0000000000807805 */ /* 0x000fe2000001ff00 */
[----:B------:R-:W-:Y:S02]  /*56b0*/  @P4 IMAD.IADD R7, R179, 0x1, R2 ;  /* 0x00000001b3074824 */ /* 0x000fe400078e0202 */
[C---:B------:R-:W-:Y:S02]  /*56c0*/  @P4 IMAD.IADD R6, R2.reuse, 0x1, R177 ;  /* 0x0000000102064824 */ /* 0x040fe400078e02b1 */
[----:B------:R-:W-:Y:S01]  /*56d0*/  @P4 IMAD.IADD R5, R2, 0x1, R175 ;  /* 0x0000000102054824 */ /* 0x000fe200078e02af */
[----:B------:R-:W-:Y:S06]  /*56e0*/  @P1 BRA `(.L_x_89) ;  /* 0x00000000000c1947 */ /* 0x000fec0003800000 */
[----:B------:R-:W-:Y:S04]  /*56f0*/  SHF.L.U32 R4, R167, 0x1f, RZ ;  /* 0x0000001fa7047819 */ /* 0x000fe800000006ff */
[----:B------:R-:W1:Y:S02]  /*5700*/  SYNCS.PHASECHK.TRANS64.TRYWAIT P1, [UR48+0x20], R4 ;  /* 0x00002004ff0075a7 */ /* 0x000e640008021130 */
[----:B-1----:R-:W-:Y:S05]  /*5710*/  @!P1 BRA `(.L_x_90) ;  /* 0x0000005c00009947 */ /* 0x002fea0003800000 */
.L_x_89:
[----:B------:R-:W-:Y:S05]  /*5720*/  BSYNC B0 ;  /* 0x0000000000007941 */ /* 0x000fea0003800000 */
.L_x_88:
[----:B------:R-:W-:Y:S01]  /*5730*/  ISETP.NE.AND P1, PT, R108, RZ, PT ;  /* 0x000000ff6c00720c */ /* 0x000fe20003f25270 */
[----:B------:R-:W-:Y:S01]  /*5740*/  IMAD.MOV.U32 R147, RZ, RZ, RZ ;  /* 0x000000ffff937224 */ /* 0x000fe200078e00ff */
[----:B------:R-:W-:Y:S02]  /*5750*/  CS2R R144, SRZ ;  /* 0x0000000000907805 */ /* 0x000fe4000001ff00 */
[----:B------:R-:W-:Y:S02]  /*5760*/  CS2R R90, SRZ ;  /* 0x00000000005a7805 */ /* 0x000fe4000001ff00 */
[----:B------:R-:W-:Y:S02]  /*5770*/  CS2R R88, SRZ ;  /* 0x0000000000587805 */ /* 0x000fe4000001ff00 */
[----:B------:R-:W-:Y:S02]  /*5780*/  CS2R R106, SRZ ;  /* 0x00000000006a7805 */ /* 0x000fe4000001ff00 */
[----:B------:R-:W-:Y:S02]  /*5790*/  CS2R R104, SRZ ;  /* 0x0000000000687805 */ /* 0x000fe4000001ff00 */
[----:B------:R-:W-:Y:S02]  /*57a0*/  CS2R R122, SRZ ;  /* 0x00000000007a7805 */ /* 0x000fe4000001ff00 */
[----:B------:R-:W-:Y:S02]  /*57b0*/  CS2R R120, SRZ ;  /* 0x0000000000787805 */ /* 0x000fe4000001ff00 */
[----:B------:R-:W-:Y:S02]  /*57c0*/  CS2R R138, SRZ ;  /* 0x00000000008a7805 */ /* 0x000fe4000001ff00 */
[----:B------:R-:W-:Y:S01]  /*57d0*/  CS2R R136, SRZ ;  /* 0x0000000000887805 */ /* 0x000fe2000001ff00 */
[----:B------:R-:W-:Y:S01]  /*57e0*/  IMAD.MOV.U32 R101, RZ, RZ, 0x1 ;  /* 0x00000001ff657424 */ /* 0x000fe200078e00ff */
[----:B------:R3:W1:Y:S01]  /*57f0*/  @P1 LDS.128 R96, [R7+0x400] ;  /* 0x0004000007601984 */ /* 0x0006620000000c00 */
[----:B------:R-:W-:Y:S03]  /*5800*/  @P1 IMAD.IADD R2, R2, 0x1, R174 ;  /* 0x0000000102021824 */ /* 0x000fe600078e02ae */
[----:B------:R3:W1:Y:S04]  /*5810*/  @P1 LDS.128 R112, [R6+0x400] ;  /* 0x0004000006701984 */ /* 0x0006680000000c00 */
[----:B------:R3:W1:Y:S04]  /*5820*/  @P1 LDS.128 R128, [R5+0x400] ;  /* 0x0004000005801984 */ /* 0x0006680000000c00 */
[----:B------:R3:W1:Y:S04]  /*5830*/  @P1 LDS.128 R144, [R2+0x400] ;  /* 0x0004000002901984 */ /* 0x0006680000000c00 */
[----:B------:R3:W1:Y:S04]  /*5840*/  @P1 LDS.128 R88, [R178+UR48+0x400] ;  /* 0x00040030b2581984 */ /* 0x0006680008000c00 */
[----:B------:R3:W1:Y:S04]  /*5850*/  @P1 LDS.128 R104, [R177+0x400] ;  /* 0x00040000b1681984 */ /* 0x0006680000000c00 */
[----:B------:R3:W1:Y:S04]  /*5860*/  @P1 LDS.128 R120, [R175+0x400] ;  /* 0x00040000af781984 */ /* 0x0006680000000c00 */
[----:B------:R3:W1:Y:S02]  /*5870*/  @P1 LDS.128 R136, [R174+0x400] ;  /* 0x00040000ae881984 */ /* 0x0006640000000c00 */
.L_x_87:
[----:B------:R-:W-:Y:S05]  /*5880*/  BSYNC B1 ;  /* 0x0000000000017941 */ /* 0x000fea0003800000 */
.L_x_86:
[----:B-1----:R-:W-:Y:S04]  /*5890*/  SHF.R.U32.HI R3, RZ, 0x15, R80 ;  /* 0x00000015ff037819 */ /* 0x002fe80000011650 */
[----:B------:R-:W-:Y:S01]  /*58a0*/  LOP3.LUT P1, RZ, R3, 0x3, R162, 0x48, !PT ;  /* 0x0000000303ff7812 */ /* 0x000fe200078248a2 */
[----:B------:R-:W-:Y:S01]  /*58b0*/  @!UPT UIADD3 URZ, UPT, UPT, URZ, URZ, URZ ;  /* 0x000000fffffff290 */ /* 0x000fe2000fffe0ff */
[----:B----4-:R-:W-:Y:S11]  /*58c0*/  @P0 BRA `(.L_x_91) ;  /* 0x0000000000080947 */ /* 0x010ff60003800000 */
[----:B------:R-:W1:Y:S02]  /*58d0*/  SYNCS.PHASECHK.TRANS64.TRYWAIT P0, [R87+URZ+0x90], R0 ;  /* 0x00009000570075a7 */ /* 0x000e6400080011ff */
[----:B-1----:R-:W-:Y:S05]  /*58e0*/  @!P0 BRA `(.L_x_92) ;  /* 0x0000005800a48947 */ /* 0x002fea0003800000 */
.L_x_91:
[----:B------:R-:W-:Y:S05]  /*58f0*/  @!P1 BRA `(.L_x_93) ;  /* 0x0000000000409947 */ /* 0x000fea0003800000 */
[----:B------:R-:W4:Y:S01]  /*5900*/  LDCU.64 UR8, c[0x4][0x70] ;  /* 0x01000e00ff0877ac */ /* 0x000f220008000a00 */
[----:B------:R-:W-:Y:S01]  /*5910*/  MOV R3, 0x0 ;  /* 0x0000000000037802 */ /* 0x000fe20000000f00 */
[----:B------:R-:W-:Y:S02]  /*5920*/  HFMA2 R12, -RZ, RZ, 0, 5.9604644775390625e-08 ;  /* 0x00000001ff0c7431 */ /* 0x000fe400000001ff */
[----:B------:R-:W-:Y:S02]  /*5930*/  IMAD.MOV.U32 R8, RZ, RZ, 0x192 ;  /* 0x00000192ff087424 */ /* 0x000fe400078e00ff */
[----:B------:R-:W-:Y:S01]  /*5940*/  IMAD.MOV.U32 R13, RZ, RZ, RZ ;  /* 0x000000ffff0d7224 */ /* 0x000fe200078e00ff */
[----:B------:R-:W5:Y:S01]  /*5950*/  LDCU.64 UR6, c[0x4][0x78] ;  /* 0x01000f00ff0677ac */ /* 0x000f620008000a00 */
[----:B---3--:R-:W3:Y:S01]  /*5960*/  LDC.64 R2, c[0x4][R3] ;  /* 0x0100000003027b82 */ /* 0x008ee20000000a00 */
[----:B------:R-:W1:Y:S01]  /*5970*/  LDCU.64 UR4, c[0x4][0x10] ;  /* 0x01000200ff0477ac */ /* 0x000e620008000a00 */
[----:B----4-:R-:W-:Y:S01]  /*5980*/  MOV R5, UR9 ;  /* 0x0000000900057c02 */ /* 0x010fe20008000f00 */
[----:B------:R-:W-:Y:S01]  /*5990*/  IMAD.U32 R4, RZ, RZ, UR8 ;  /* 0x00000008ff047e24 */ /* 0x000fe2000f8e00ff */
[----:B-----5:R-:W-:Y:S01]  /*59a0*/  MOV R7, UR7 ;  /* 0x0000000700077c02 */ /* 0x020fe20008000f00 */
[----:B------:R-:W-:Y:S01]  /*59b0*/  IMAD.U32 R6, RZ, RZ, UR6 ;  /* 0x00000006ff067e24 */ /* 0x000fe2000f8e00ff */
[----:B-1----:R-:W-:Y:S01]  /*59c0*/  MOV R11, UR5 ;  /* 0x00000005000b7c02 */ /* 0x002fe20008000f00 */
[----:B------:R-:W-:Y:S02]  /*59d0*/  IMAD.U32 R10, RZ, RZ, UR4 ;  /* 0x00000004ff0a7e24 */ /* 0x000fe4000f8e00ff */
[----:B------:R-:W-:Y:S07]  /*59e0*/  LEPC R20, `(.L_x_93) ;  /* 0x000000001014794e */ /* 0x000fee0000000000 */
[----:B--23--:R-:W-:Y:S05]  /*59f0*/  CALL.ABS.NOINC R2 ;  /* 0x0000000002007343 */ /* 0x00cfea0003c00000 */
.L_x_93:
[----:B------:R-:W-:Y:S05]  /*5a00*/  WARPSYNC.ALL ;  /* 0x0000000000007948 */ /* 0x000fea0003800000 */
[----:B------:R-:W-:Y:S01]  /*5a10*/  R2UR UR4, R80 ;  /* 0x00000000500472ca */ /* 0x000fe200000e0000 */
[--C-:B------:R-:W-:Y:S01]  /*5a20*/  HADD2.F32 R82, -RZ, R88.reuse.H0_H0 ;  /* 0x20000058ff527230 */ /* 0x100fe20000004100 */
[----:B------:R-:W-:Y:S01]  /*5a30*/  MOV R110, 0xfffffff0 ;  /* 0xfffffff0006e7802 */ /* 0x000fe20000000f00 */
[----:B------:R-:W-:Y:S01]  /*5a40*/  HADD2.F32 R83, -RZ, R88.H1_H1 ;  /* 0x30000058ff537230 */ /* 0x000fe20000004100 */
[----:B------:R-:W-:Y:S01]  /*5a50*/  ISETP.NE.U32.AND P6, PT, R161, 0x1, PT ;  /* 0x00000001a100780c */ /* 0x000fe20003fc5070 */
[----:B------:R-:W-:Y:S01]  /*5a60*/  HADD2.F32 R84, -RZ, R89.H1_H1 ;  /* 0x30000059ff547230 */ /* 0x000fe20000004100 */
[----:B------:R-:W-:Y:S01]  /*5a70*/  ISETP.NE.AND P0, PT, R170, RZ, PT ;  /* 0x000000ffaa00720c */ /* 0x000fe20003f05270 */
[--C-:B------:R-:W-:Y:S01]  /*5a80*/  HADD2.F32 R85, -RZ, R107.reuse.H0_H0 ;  /* 0x2000006bff557230 */ /* 0x100fe20000004100 */
[----:B------:R-:W-:Y:S01]  /*5a90*/  SEL R110, R110, 0x10, !P6 ;  /* 0x000000106e6e7807 */ /* 0x000fe20007000000 */
[----:B------:R-:W-:Y:S01]  /*5aa0*/  HADD2.F32 R86, -RZ, R107.H1_H1 ;  /* 0x3000006bff567230 */ /* 0x000fe20000004100 */
[----:B------:R-:W-:Y:S02]  /*5ab0*/  BSSY.RECONVERGENT B0, `(.L_x_94) ;  /* 0x00000fb000007945 */ /* 0x000fe40003800200 */
[----:B------:R-:W-:Y:S01]  /*5ac0*/  IADD3 R179, PT, PT, R179, R110, RZ ;  /* 0x0000006eb3b37210 */ /* 0x000fe20007ffe0ff */
[----:B---3--:R-:W1:Y:S01]  /*5ad0*/  LDTM.x64 R4, tmem[UR4] ;  /* 0x00000004000479ee */ /* 0x008e620008340000 */
[C---:B------:R-:W-:Y:S02]  /*5ae0*/  IADD3 R180, PT, PT, R110.reuse, R177, RZ ;  /* 0x000000b16eb47210 */ /* 0x040fe40007ffe0ff */
[C---:B------:R-:W-:Y:S02]  /*5af0*/  IADD3 R182, PT, PT, R110.reuse, R175, RZ ;  /* 0x000000af6eb67210 */ /* 0x040fe40007ffe0ff */
[----:B------:R-:W-:Y:S01]  /*5b00*/  IADD3 R181, PT, PT, R110, R174, RZ ;  /* 0x000000ae6eb57210 */ /* 0x000fe20007ffe0ff */
[C---:B-12---:R-:W-:Y:S01]  /*5b10*/  FMUL R0, R78.reuse, R4 ;  /* 0x000000044e007220 */ /* 0x046fe20000400000 */
[C---:B------:R-:W-:Y:S01]  /*5b20*/  FMUL R2, R78.reuse, R5 ;  /* 0x000000054e027220 */ /* 0x040fe20000400000 */
[C---:B------:R-:W-:Y:S01]  /*5b30*/  FMUL R3, R78.reuse, R6 ;  /* 0x000000064e037220 */ /* 0x040fe20000400000 */
[C---:B------:R-:W-:Y:S01]  /*5b40*/  FMUL R7, R78.reuse, R7 ;  /* 0x000000074e077220 */ /* 0x040fe20000400000 */
[C---:B------:R-:W-:Y:S01]  /*5b50*/  FFMA R0, R81.reuse, R82, R0 ;  /* 0x0000005251007223 */ /* 0x040fe20000000000 */
[----:B------:R-:W-:Y:S02]  /*5b60*/  HADD2.F32 R82, -RZ, R89.H0_H0 ;  /* 0x20000059ff527230 */ /* 0x000fe40000004100 */
[C---:B------:R-:W-:Y:S01]  /*5b70*/  FFMA R2, R81.reuse, R83, R2 ;  /* 0x0000005351027223 */ /* 0x040fe20000000002 */
[--C-:B------:R-:W-:Y:S02]  /*5b80*/  HADD2.F32 R83, -RZ, R90.reuse.H0_H0 ;  /* 0x2000005aff537230 */ /* 0x100fe40000004100 */
[C---:B------:R-:W-:Y:S01]  /*5b90*/  FMUL R4, R78.reuse, R8 ;  /* 0x000000084e047220 */ /* 0x040fe20000400000 */
[----:B------:R-:W-:Y:S01]  /*5ba0*/  FMUL R5, R78, R9 ;  /* 0x000000094e057220 */ /* 0x000fe20000400000 */
[C---:B------:R-:W-:Y:S01]  /*5bb0*/  FFMA R3, R81.reuse, R82, R3 ;  /* 0x0000005251037223 */ /* 0x040fe20000000003 */
[----:B------:R-:W-:Y:S01]  /*5bc0*/  HADD2.F32 R82, -RZ, R90.H1_H1 ;  /* 0x3000005aff527230 */ /* 0x000fe20000004100 */
[----:B------:R-:W-:Y:S01]  /*5bd0*/  F2FP.F16.F32.PACK_AB R92, R2, R0 ;  /* 0x00000000025c723e */ /* 0x000fe200000000ff */
[C---:B------:R-:W-:Y:S01]  /*5be0*/  FFMA R7, R81.reuse, R84, R7 ;  /* 0x0000005451077223 */ /* 0x040fe20000000007 */
[C---:B------:R-:W-:Y:S01]  /*5bf0*/  FFMA R4, R81.reuse, R83, R4 ;  /* 0x0000005351047223 */ /* 0x040fe20000000004 */
[--C-:B------:R-:W-:Y:S02]  /*5c00*/  HADD2.F32 R83, -RZ, R91.reuse.H0_H0 ;  /* 0x2000005bff537230 */ /* 0x100fe40000004100 */
[----:B------:R-:W-:Y:S01]  /*5c10*/  FFMA R5, R81, R82, R5 ;  /* 0x0000005251057223 */ /* 0x000fe20000000005 */
[C---:B------:R-:W-:Y:S01]  /*5c20*/  FMUL R6, R78.reuse, R10 ;  /* 0x0000000a4e067220 */ /* 0x040fe20000400000 */
[----:B------:R-:W-:Y:S01]  /*5c30*/  HADD2.F32 R82, -RZ, R91.H1_H1 ;  /* 0x3000005bff527230 */ /* 0x000fe20000004100 */
[----:B------:R-:W-:Y:S01]  /*5c40*/  F2FP.F16.F32.PACK_AB R93, R7, R3 ;  /* 0x00000003075d723e */ /* 0x000fe200000000ff */
[C---:B------:R-:W-:Y:S01]  /*5c50*/  FMUL R11, R78.reuse, R11 ;  /* 0x0000000b4e0b7220 */ /* 0x040fe20000400000 */
[----:B------:R-:W-:Y:S01]  /*5c60*/  F2FP.F16.F32.PACK_AB R94, R5, R4 ;  /* 0x00000004055e723e */ /* 0x000fe200000000ff */
[C---:B------:R-:W-:Y:S01]  /*5c70*/  FFMA R6, R81.reuse, R83, R6 ;  /* 0x0000005351067223 */ /* 0x040fe20000000006 */
[C---:B------:R-:W-:Y:S01]  /*5c80*/  FMUL R8, R78.reuse, R12 ;  /* 0x0000000c4e087220 */ /* 0x040fe20000400000 */
[----:B------:R-:W-:Y:S01]  /*5c90*/  FFMA R11, R81, R82, R11 ;  /* 0x00000052510b7223 */ /* 0x000fe2000000000b */
[--C-:B------:R-:W-:Y:S02]  /*5ca0*/  HADD2.F32 R82, -RZ, R96.reuse.H0_H0 ;  /* 0x20000060ff527230 */ /* 0x100fe40000004100 */
[C---:B------:R-:W-:Y:S01]  /*5cb0*/  FMUL R9, R78.reuse, R13 ;  /* 0x0000000d4e097220 */ /* 0x040fe20000400000 */
[----:B------:R-:W-:Y:S02]  /*5cc0*/  HADD2.F32 R84, -RZ, R96.H1_H1 ;  /* 0x30000060ff547230 */ /* 0x000fe40000004100 */
[C---:B------:R-:W-:Y:S01]  /*5cd0*/  FMUL R10, R78.reuse, R14 ;  /* 0x0000000e4e0a7220 */ /* 0x040fe20000400000 */
[--C-:B------:R-:W-:Y:S01]  /*5ce0*/  HADD2.F32 R83, -RZ, R97.reuse.H0_H0 ;  /* 0x20000061ff537230 */ /* 0x100fe20000004100 */
[----:B------:R-:W-:Y:S01]  /*5cf0*/  F2FP.F16.F32.PACK_AB R95, R11, R6 ;  /* 0x000000060b5f723e */ /* 0x000fe200000000ff */
[C---:B------:R-:W-:Y:S01]  /*5d00*/  FFMA R8, R81.reuse, R82, R8 ;  /* 0x0000005251087223 */ /* 0x040fe20000000008 */
[----:B------:R-:W-:Y:S02]  /*5d10*/  HADD2.F32 R82, -RZ, R97.H1_H1 ;  /* 0x30000061ff527230 */ /* 0x000fe40000004100 */
[C---:B------:R-:W-:Y:S01]  /*5d20*/  FFMA R9, R81.reuse, R84, R9 ;  /* 0x0000005451097223 */ /* 0x040fe20000000009 */
[----:B------:R-:W-:Y:S01]  /*5d30*/  FFMA R10, R81, R83, R10 ;  /* 0x00000053510a7223 */ /* 0x000fe2000000000a */
[----:B------:R1:W-:Y:S01]  /*5d40*/  STS.128 [R178+UR48+0x400], R92 ;  /* 0x0004005cb2007988 */ /* 0x0003e20008000c30 */
[C---:B------:R-:W-:Y:S01]  /*5d50*/  FMUL R15, R78.reuse, R15 ;  /* 0x0000000f4e0f7220 */ /* 0x040fe20000400000 */
[--C-:B------:R-:W-:Y:S01]  /*5d60*/  HADD2.F32 R83, -RZ, R98.reuse.H0_H0 ;  /* 0x20000062ff537230 */ /* 0x100fe20000004100 */
[----:B------:R-:W-:Y:S01]  /*5d70*/  F2FP.F16.F32.PACK_AB R116, R9, R8 ;  /* 0x000000080974723e */ /* 0x000fe200000000ff */
[----:B------:R-:W-:Y:S02]  /*5d80*/  HADD2.F32 R84, -RZ, R98.H1_H1 ;  /* 0x30000062ff547230 */ /* 0x000fe40000004100 */
[----:B------:R-:W-:Y:S01]  /*5d90*/  FFMA R15, R81, R82, R15 ;  /* 0x00000052510f7223 */ /* 0x000fe2000000000f */
[C---:B------:R-:W-:Y:S01]  /*5da0*/  FMUL R12, R78.reuse, R16 ;  /* 0x000000104e0c7220 */ /* 0x040fe20000400000 */
[C---:B------:R-:W-:Y:S01]  /*5db0*/  FMUL R13, R78.reuse, R17 ;  /* 0x000000114e0d7220 */ /* 0x040fe20000400000 */
[--C-:B------:R-:W-:Y:S02]  /*5dc0*/  HADD2.F32 R82, -RZ, R99.reuse.H0_H0 ;  /* 0x20000063ff527230 */ /* 0x100fe40000004100 */
[C---:B------:R-:W-:Y:S01]  /*5dd0*/  FMUL R14, R78.reuse, R18 ;  /* 0x000000124e0e7220 */ /* 0x040fe20000400000 */
[----:B------:R-:W-:Y:S01]  /*5de0*/  F2FP.F16.F32.PACK_AB R117, R15, R10 ;  /* 0x0000000a0f75723e */ /* 0x000fe200000000ff */
[C---:B------:R-:W-:Y:S01]  /*5df0*/  FFMA R12, R81.reuse, R83, R12 ;  /* 0x00000053510c7223 */ /* 0x040fe2000000000c */
[C---:B------:R-:W-:Y:S01]  /*5e00*/  FFMA R13, R81.reuse, R84, R13 ;  /* 0x00000054510d7223 */ /* 0x040fe2000000000d */
[----:B------:R-:W-:Y:S01]  /*5e10*/  FFMA R14, R81, R82, R14 ;  /* 0x00000052510e7223 */ /* 0x000fe2000000000e */
[----:B------:R-:W-:Y:S02]  /*5e20*/  HADD2.F32 R84, -RZ, R99.H1_H1 ;  /* 0x30000063ff547230 */ /* 0x000fe40000004100 */
[C---:B------:R-:W-:Y:S01]  /*5e30*/  FMUL R19, R78.reuse, R19 ;  /* 0x000000134e137220 */ /* 0x040fe20000400000 */
[--C-:B------:R-:W-:Y:S01]  /*5e40*/  HADD2.F32 R82, -RZ, R104.reuse.H0_H0 ;  /* 0x20000068ff527230 */ /* 0x100fe20000004100 */
[----:B------:R-:W-:Y:S01]  /*5e50*/  F2FP.F16.F32.PACK_AB R118, R13, R12 ;  /* 0x0000000c0d76723e */ /* 0x000fe200000000ff */
[C---:B------:R-:W-:Y:S01]  /*5e60*/  FMUL R16, R78.reuse, R20 ;  /* 0x000000144e107220 */ /* 0x040fe20000400000 */
[C---:B------:R-:W-:Y:S01]  /*5e70*/  FFMA R19, R81.reuse, R84, R19 ;  /* 0x0000005451137223 */ /* 0x040fe20000000013 */
[----:B------:R-:W-:Y:S02]  /*5e80*/  HADD2.F32 R84, -RZ, R104.H1_H1 ;  /* 0x30000068ff547230 */ /* 0x000fe40000004100 */
[C---:B------:R-:W-:Y:S01]  /*5e90*/  FMUL R17, R78.reuse, R21 ;  /* 0x000000154e117220 */ /* 0x040fe20000400000 */
[----:B------:R-:W-:Y:S01]  /*5ea0*/  FFMA R16, R81, R82, R16 ;  /* 0x0000005251107223 */ /* 0x000fe20000000010 */
[--C-:B------:R-:W-:Y:S01]  /*5eb0*/  HADD2.F32 R82, -RZ, R105.reuse.H0_H0 ;  /* 0x20000069ff527230 */ /* 0x100fe20000004100 */
[----:B------:R-:W-:Y:S01]  /*5ec0*/  F2FP.F16.F32.PACK_AB R119, R19, R14 ;  /* 0x0000000e1377723e */ /* 0x000fe200000000ff */
[----:B------:R-:W-:Y:S01]  /*5ed0*/  FFMA R17, R81, R84, R17 ;  /* 0x0000005451117223 */ /* 0x000fe20000000011 */
[C---:B------:R-:W-:Y:S01]  /*5ee0*/  FMUL R18, R78.reuse, R22 ;  /* 0x000000164e127220 */ /* 0x040fe20000400000 */
[C---:B------:R-:W-:Y:S01]  /*5ef0*/  FMUL R23, R78.reuse, R23 ;  /* 0x000000174e177220 */ /* 0x040fe20000400000 */
[--C-:B------:R-:W-:Y:S01]  /*5f00*/  HADD2.F32 R83, -RZ, R106.reuse.H0_H0 ;  /* 0x2000006aff537230 */ /* 0x100fe20000004100 */
[----:B------:R2:W-:Y:S01]  /*5f10*/  STS.128 [R179+0x400], R116 ;  /* 0x00040074b3007388 */ /* 0x0005e20000000c00 */
[----:B------:R-:W-:Y:S01]  /*5f20*/  F2FP.F16.F32.PACK_AB R124, R17, R16 ;  /* 0x00000010117c723e */ /* 0x000fe200000000ff */
[C---:B------:R-:W-:Y:S01]  /*5f30*/  FFMA R18, R81.reuse, R82, R18 ;  /* 0x0000005251127223 */ /* 0x040fe20000000012 */
[----:B------:R-:W-:Y:S02]  /*5f40*/  HADD2.F32 R82, -RZ, R105.H1_H1 ;  /* 0x30000069ff527230 */ /* 0x000fe40000004100 */
[C---:B------:R-:W-:Y:S01]  /*5f50*/  FMUL R20, R78.reuse, R24 ;  /* 0x000000184e147220 */ /* 0x040fe20000400000 */
[----:B------:R-:W-:Y:S02]  /*5f60*/  HADD2.F32 R84, -RZ, R106.H1_H1 ;  /* 0x3000006aff547230 */ /* 0x000fe40000004100 */
[C---:B------:R-:W-:Y:S01]  /*5f70*/  FMUL R21, R78.reuse, R25 ;  /* 0x000000194e157220 */ /* 0x040fe20000400000 */
[C---:B------:R-:W-:Y:S01]  /*5f80*/  FMUL R22, R78.reuse, R26 ;  /* 0x0000001a4e167220 */ /* 0x040fe20000400000 */
[C---:B------:R-:W-:Y:S01]  /*5f90*/  FFMA R23, R81.reuse, R82, R23 ;  /* 0x0000005251177223 */ /* 0x040fe20000000017 */
[C---:B------:R-:W-:Y:S01]  /*5fa0*/  FFMA R20, R81.reuse, R83, R20 ;  /* 0x0000005351147223 */ /* 0x040fe20000000014 */
[C---:B------:R-:W-:Y:S01]  /*5fb0*/  FFMA R21, R81.reuse, R84, R21 ;  /* 0x0000005451157223 */ /* 0x040fe20000000015 */
[----:B------:R-:W-:Y:S01]  /*5fc0*/  FFMA R22, R81, R85, R22 ;  /* 0x0000005551167223 */ /* 0x000fe20000000016 */
[C---:B------:R-:W-:Y:S01]  /*5fd0*/  FMUL R27, R78.reuse, R27 ;  /* 0x0000001b4e1b7220 */ /* 0x040fe20000400000 */
[--C-:B------:R-:W-:Y:S01]  /*5fe0*/  HADD2.F32 R82, -RZ, R112.reuse.H0_H0 ;  /* 0x20000070ff527230 */ /* 0x100fe20000004100 */
[----:B------:R-:W-:Y:S01]  /*5ff0*/  F2FP.F16.F32.PACK_AB R125, R23, R18 ;  /* 0x00000012177d723e */ /* 0x000fe200000000ff */
[C---:B------:R-:W-:Y:S01]  /*6000*/  FMUL R24, R78.reuse, R28 ;  /* 0x0000001c4e187220 */ /* 0x040fe20000400000 */
[----:B------:R-:W-:Y:S01]  /*6010*/  F2FP.F16.F32.PACK_AB R126, R21, R20 ;  /* 0x00000014157e723e */ /* 0x000fe200000000ff */
[C---:B------:R-:W-:Y:S01]  /*6020*/  FFMA R27, R81.reuse, R86, R27 ;  /* 0x00000056511b7223 */ /* 0x040fe2000000001b */
[----:B------:R-:W-:Y:S02]  /*6030*/  HADD2.F32 R84, -RZ, R112.H1_H1 ;  /* 0x30000070ff547230 */ /* 0x000fe40000004100 */
[----:B------:R-:W-:Y:S01]  /*6040*/  FFMA R24, R81, R82, R24 ;  /* 0x0000005251187223 */ /* 0x000fe20000000018 */
[C---:B------:R-:W-:Y:S01]  /*6050*/  FMUL R25, R78.reuse, R29 ;  /* 0x0000001d4e197220 */ /* 0x040fe20000400000 */
[--C-:B------:R-:W-:Y:S01]  /*6060*/  HADD2.F32 R83, -RZ, R113.reuse.H0_H0 ;  /* 0x20000071ff537230 */ /* 0x100fe20000004100 */
[----:B------:R-:W-:Y:S01]  /*6070*/  F2FP.F16.F32.PACK_AB R127, R27, R22 ;  /* 0x000000161b7f723e */ /* 0x000fe200000000ff */
[C---:B------:R-:W-:Y:S01]  /*6080*/  FMUL R26, R78.reuse, R30 ;  /* 0x0000001e4e1a7220 */ /* 0x040fe20000400000 */
[----:B------:R-:W-:Y:S02]  /*6090*/  HADD2.F32 R82, -RZ, R113.H1_H1 ;  /* 0x30000071ff527230 */ /* 0x000fe40000004100 */
[C---:B------:R-:W-:Y:S01]  /*60a0*/  FFMA R25, R81.reuse, R84, R25 ;  /* 0x0000005451197223 */ /* 0x040fe20000000019 */
[C---:B------:R-:W-:Y:S01]  /*60b0*/  FMUL R31, R78.reuse, R31 ;  /* 0x0000001f4e1f7220 */ /* 0x040fe20000400000 */
[----:B------:R3:W-:Y:S01]  /*60c0*/  STS.128 [R177+0x400], R124 ;  /* 0x0004007cb1007388 */ /* 0x0007e20000000c00 */
[----:B------:R-:W-:Y:S01]  /*60d0*/  FFMA R26, R81, R83, R26 ;  /* 0x00000053511a7223 */ /* 0x000fe2000000001a */
[--C-:B------:R-:W-:Y:S01]  /*60e0*/  HADD2.F32 R83, -RZ, R114.reuse.H0_H0 ;  /* 0x20000072ff537230 */ /* 0x100fe20000004100 */
[----:B-1----:R-:W-:Y:S01]  /*60f0*/  F2FP.F16.F32.PACK_AB R92, R25, R24 ;  /* 0x00000018195c723e */ /* 0x002fe200000000ff */
[----:B------:R-:W-:Y:S01]  /*6100*/  FFMA R31, R81, R82, R31 ;  /* 0x00000052511f7223 */ /* 0x000fe2000000001f */
[C---:B------:R-:W-:Y:S01]  /*6110*/  FMUL R28, R78.reuse, R32 ;  /* 0x000000204e1c7220 */ /* 0x040fe20000400000 */
[----:B------:R-:W-:Y:S02]  /*6120*/  HADD2.F32 R82, -RZ, R114.H1_H1 ;  /* 0x30000072ff527230 */ /* 0x000fe40000004100 */
[C---:B------:R-:W-:Y:S01]  /*6130*/  FMUL R29, R78.reuse, R33 ;  /* 0x000000214e1d7220 */ /* 0x040fe20000400000 */
[--C-:B------:R-:W-:Y:S01]  /*6140*/  HADD2.F32 R85, -RZ, R115.reuse.H0_H0 ;  /* 0x20000073ff557230 */ /* 0x100fe20000004100 */
[----:B------:R-:W-:Y:S01]  /*6150*/  F2FP.F16.F32.PACK_AB R93, R31, R26 ;  /* 0x0000001a1f5d723e */ /* 0x000fe200000000ff */
[C---:B------:R-:W-:Y:S01]  /*6160*/  FFMA R28, R81.reuse, R83, R28 ;  /* 0x00000053511c7223 */ /* 0x040fe2000000001c */
        /* <DEDUP_REMOVED lines=16> */
[----:B------:R-:W-:Y:S01]  /*6270*/  HADD2.F32 R82, -RZ, R121.H1_H1 ;  /* 0x30000079ff527230 */ /* 0x000fe20000004100 */
[----:B------:R1:W-:Y:S01]  /*6280*/  STS.128 [R180+0x400], R92 ;  /* 0x0004005cb4007388 */ /* 0x0003e20000000c00 */
[C---:B------:R-:W-:Y:S01]  /*6290*/  FMUL R39, R78.reuse, R39 ;  /* 0x000000274e277220 */ /* 0x040fe20000400000 */
[----:B--2---:R-:W-:Y:S01]  /*62a0*/  F2FP.F16.F32.PACK_AB R116, R33, R32 ;  /* 0x000000202174723e */ /* 0x004fe200000000ff */
[C---:B------:R-:W-:Y:S01]  /*62b0*/  FFMA R34, R81.reuse, R83, R34 ;  /* 0x0000005351227223 */ /* 0x040fe20000000022 */
[--C-:B------:R-:W-:Y:S02]  /*62c0*/  HADD2.F32 R83, -RZ, R122.reuse.H0_H0 ;  /* 0x2000007aff537230 */ /* 0x100fe40000004100 */
        /* <DEDUP_REMOVED lines=26> */
[----:B---3--:R-:W-:Y:S01]  /*6470*/  F2FP.F16.F32.PACK_AB R124, R41, R40 ;  /* 0x00000028297c723e */ /* 0x008fe200000000ff */
        /* <DEDUP_REMOVED lines=9> */
[C---:B------:R-:W-:Y:S01]  /*6510*/  FFMA R45, R81.reuse, R84, R45 ;  /* 0x00000054512d7223 */ /* 0x040fe2000000002d */
[C---:B------:R-:W-:Y:S01]  /*6520*/  FMUL R46, R78.reuse, R50 ;  /* 0x000000324e2e7220 */ /* 0x040fe20000400000 */
[----:B------:R-:W-:Y:S02]  /*6530*/  HADD2.F32 R82, -RZ, R131.H1_H1 ;  /* 0x30000083ff527230 */ /* 0x000fe40000004100 */
[C---:B------:R-:W-:Y:S01]  /*6540*/  FMUL R51, R78.reuse, R51 ;  /* 0x000000334e337220 */ /* 0x040fe20000400000 */
[C---:B------:R-:W-:Y:S01]  /*6550*/  FMUL R48, R78.reuse, R52 ;  /* 0x000000344e307220 */ /* 0x040fe20000400000 */
[C---:B------:R-:W-:Y:S01]  /*6560*/  FFMA R46, R81.reuse, R83, R46 ;  /* 0x00000053512e7223 */ /* 0x040fe2000000002e */
[--C-:B------:R-:W-:Y:S02]  /*6570*/  HADD2.F32 R83, -RZ, R136.reuse.H0_H0 ;  /* 0x20000088ff537230 */ /* 0x100fe40000004100 */
[C---:B------:R-:W-:Y:S01]  /*6580*/  FFMA R51, R81.reuse, R82, R51 ;  /* 0x0000005251337223 */ /* 0x040fe20000000033 */
[----:B------:R-:W-:Y:S02]  /*6590*/  HADD2.F32 R84, -RZ, R136.H1_H1 ;  /* 0x30000088ff547230 */ /* 0x000fe40000004100 */
[C---:B------:R-:W-:Y:S01]  /*65a0*/  FMUL R49, R78.reuse, R53 ;  /* 0x000000354e317220 */ /* 0x040fe20000400000 */
[--C-:B------:R-:W-:Y:S02]  /*65b0*/  HADD2.F32 R85, -RZ, R137.reuse.H0_H0 ;  /* 0x20000089ff557230 */ /* 0x100fe40000004100 */
[C---:B------:R-:W-:Y:S01]  /*65c0*/  FMUL R50, R78.reuse, R54 ;  /* 0x000000364e327220 */ /* 0x040fe20000400000 */
[----:B------:R-:W-:Y:S02]  /*65d0*/  HADD2.F32 R82, -RZ, R137.H1_H1 ;  /* 0x30000089ff527230 */ /* 0x000fe40000004100 */
[C---:B------:R-:W-:Y:S01]  /*65e0*/  FMUL R55, R78.reuse, R55 ;  /* 0x000000374e377220 */ /* 0x040fe20000400000 */
[C---:B------:R-:W-:Y:S01]  /*65f0*/  FFMA R48, R81.reuse, R83, R48 ;  /* 0x0000005351307223 */ /* 0x040fe20000000030 */
[C---:B------:R-:W-:Y:S01]  /*6600*/  FFMA R49, R81.reuse, R84, R49 ;  /* 0x0000005451317223 */ /* 0x040fe20000000031 */
[C---:B------:R-:W-:Y:S01]  /*6610*/  FFMA R50, R81.reuse, R85, R50 ;  /* 0x0000005551327223 */ /* 0x040fe20000000032 */
[C---:B------:R-:W-:Y:S01]  /*6620*/  FFMA R55, R81.reuse, R82, R55 ;  /* 0x0000005251377223 */ /* 0x040fe20000000037 */
[--C-:B------:R-:W-:Y:S02]  /*6630*/  HADD2.F32 R83, -RZ, R138.reuse.H0_H0 ;  /* 0x2000008aff537230 */ /* 0x100fe40000004100 */
[C---:B------:R-:W-:Y:S01]  /*6640*/  FMUL R52, R78.reuse, R56 ;  /* 0x000000384e347220 */ /* 0x040fe20000400000 */
        /* <DEDUP_REMOVED lines=9> */
[----:B------:R-:W-:Y:S01]  /*66e0*/  FFMA R59, R81, R84, R59 ;  /* 0x00000054513b7223 */ /* 0x000fe2000000003b */
[--C-:B------:R-:W-:Y:S02]  /*66f0*/  HADD2.F32 R82, -RZ, R144.reuse.H0_H0 ;  /* 0x20000090ff527230 */ /* 0x100fe40000004100 */
[C---:B------:R-:W-:Y:S01]  /*6700*/  FMUL R56, R78.reuse, R60 ;  /* 0x0000003c4e387220 */ /* 0x040fe20000400000 */
[----:B------:R-:W-:Y:S02]  /*6710*/  HADD2.F32 R84, -RZ, R144.H1_H1 ;  /* 0x30000090ff547230 */ /* 0x000fe40000004100 */
[C---:B------:R-:W-:Y:S01]  /*6720*/  FMUL R57, R78.reuse, R61 ;  /* 0x0000003d4e397220 */ /* 0x040fe20000400000 */
[--C-:B------:R-:W-:Y:S02]  /*6730*/  HADD2.F32 R83, -RZ, R145.reuse.H0_H0 ;  /* 0x20000091ff537230 */ /* 0x100fe40000004100 */
[C---:B------:R-:W-:Y:S01]  /*6740*/  FMUL R58, R78.reuse, R62 ;  /* 0x0000003e4e3a7220 */ /* 0x040fe20000400000 */
[----:B------:R-:W-:Y:S01]  /*6750*/  F2FP.F16.F32.PACK_AB R126, R45, R44 ;  /* 0x0000002c2d7e723e */ /* 0x000fe200000000ff */
[----:B------:R-:W-:Y:S01]  /*6760*/  FFMA R56, R81, R82, R56 ;  /* 0x0000005251387223 */ /* 0x000fe20000000038 */
[----:B------:R-:W-:Y:S01]  /*6770*/  F2FP.F16.F32.PACK_AB R127, R51, R46 ;  /* 0x0000002e337f723e */ /* 0x000fe200000000ff */
[C---:B------:R-:W-:Y:S01]  /*6780*/  FFMA R57, R81.reuse, R84, R57 ;  /* 0x0000005451397223 */ /* 0x040fe20000000039 */
[C---:B------:R-:W-:Y:S01]  /*6790*/  FFMA R58, R81.reuse, R83, R58 ;  /* 0x00000053513a7223 */ /* 0x040fe2000000003a */
[----:B------:R-:W-:Y:S02]  /*67a0*/  HADD2.F32 R82, -RZ, R145.H1_H1 ;  /* 0x30000091ff527230 */ /* 0x000fe40000004100 */
[C---:B------:R-:W-:Y:S01]  /*67b0*/  FMUL R63, R78.reuse, R63 ;  /* 0x0000003f4e3f7220 */ /* 0x040fe20000400000 */
[----:B------:R1:W-:Y:S01]  /*67c0*/  STS.128 [R182+0x400], R124 ;  /* 0x0004007cb6007388 */ /* 0x0003e20000000c00 */
[--C-:B------:R-:W-:Y:S02]  /*67d0*/  HADD2.F32 R83, -RZ, R146.reuse.H0_H0 ;  /* 0x20000092ff537230 */ /* 0x100fe40000004100 */
[C---:B------:R-:W-:Y:S01]  /*67e0*/  FMUL R60, R78.reuse, R64 ;  /* 0x000000404e3c7220 */ /* 0x040fe20000400000 */
[----:B------:R-:W-:Y:S02]  /*67f0*/  HADD2.F32 R84, -RZ, R146.H1_H1 ;  /* 0x30000092ff547230 */ /* 0x000fe40000004100 */
[C---:B------:R-:W-:Y:S01]  /*6800*/  FMUL R61, R78.reuse, R65 ;  /* 0x000000414e3d7220 */ /* 0x040fe20000400000 */
[--C-:B------:R-:W-:Y:S02]  /*6810*/  HADD2.F32 R85, -RZ, R147.reuse.H0_H0 ;  /* 0x20000093ff557230 */ /* 0x100fe40000004100 */
[C---:B------:R-:W-:Y:S01]  /*6820*/  FMUL R62, R78.reuse, R66 ;  /* 0x000000424e3e7220 */ /* 0x040fe20000400000 */
[----:B------:R-:W-:Y:S02]  /*6830*/  HADD2.F32 R86, -RZ, R147.H1_H1 ;  /* 0x30000093ff567230 */ /* 0x000fe40000004100 */
[----:B------:R-:W-:Y:S01]  /*6840*/  FFMA R63, R81, R82, R63 ;  /* 0x00000052513f7223 */ /* 0x000fe2000000003f */
[----:B------:R-:W-:Y:S01]  /*6850*/  FMUL R67, R78, R67 ;  /* 0x000000434e437220 */ /* 0x000fe20000400000 */
[----:B------:R-:W-:Y:S01]  /*6860*/  F2FP.F16.F32.PACK_AB R132, R49, R48 ;  /* 0x000000303184723e */ /* 0x000fe200000000ff */
[----:B------:R-:W-:Y:S01]  /*6870*/  FFMA R60, R81, R83, R60 ;  /* 0x00000053513c7223 */ /* 0x000fe2000000003c */
[----:B------:R-:W-:Y:S01]  /*6880*/  F2FP.F16.F32.PACK_AB R133, R55, R50 ;  /* 0x000000323785723e */ /* 0x000fe200000000ff */
[----:B------:R-:W-:Y:S01]  /*6890*/  FFMA R61, R81, R84, R61 ;  /* 0x00000054513d7223 */ /* 0x000fe2000000003d */
[----:B------:R-:W-:Y:S01]  /*68a0*/  F2FP.F16.F32.PACK_AB R134, R53, R52 ;  /* 0x000000343586723e */ /* 0x000fe200000000ff */
[----:B------:R-:W-:Y:S01]  /*68b0*/  FFMA R62, R81, R85, R62 ;  /* 0x00000055513e7223 */ /* 0x000fe2000000003e */
[----:B------:R-:W-:Y:S01]  /*68c0*/  F2FP.F16.F32.PACK_AB R135, R59, R54 ;  /* 0x000000363b87723e */ /* 0x000fe200000000ff */
[----:B------:R-:W-:Y:S01]  /*68d0*/  FFMA R67, R81, R86, R67 ;  /* 0x0000005651437223 */ /* 0x000fe20000000043 */
[----:B------:R-:W-:Y:S02]  /*68e0*/  F2FP.F16.F32.PACK_AB R140, R57, R56 ;  /* 0x00000038398c723e */ /* 0x000fe400000000ff */
[----:B------:R-:W-:Y:S01]  /*68f0*/  F2FP.F16.F32.PACK_AB R141, R63, R58 ;  /* 0x0000003a3f8d723e */ /* 0x000fe200000000ff */
[----:B------:R1:W-:Y:S01]  /*6900*/  STS.128 [R174+0x400], R132 ;  /* 0x00040084ae007388 */ /* 0x0003e20000000c00 */
[----:B------:R-:W-:Y:S02]  /*6910*/  F2FP.F16.F32.PACK_AB R142, R61, R60 ;  /* 0x0000003c3d8e723e */ /* 0x000fe400000000ff */
[----:B------:R-:W-:Y:S05]  /*6920*/  F2FP.F16.F32.PACK_AB R143, R67, R62 ;  /* 0x0000003e438f723e */ /* 0x000fea00000000ff */
[----:B------:R1:W-:Y:S01]  /*6930*/  STS.128 [R181+0x400], R140 ;  /* 0x0004008cb5007388 */ /* 0x0003e20000000c00 */
[----:B------:R-:W-:Y:S01]  /*6940*/  @!PT LDS RZ, [RZ] ;  /* 0x00000000fffff984 */ /* 0x000fe20000000800 */
[----:B------:R-:W-:Y:S01]  /*6950*/  @!PT LDS RZ, [RZ] ;  /* 0x00000000fffff984 */ /* 0x000fe20000000800 */
[----:B------:R-:W-:Y:S01]  /*6960*/  @!PT LDS RZ, [RZ] ;  /* 0x00000000fffff984 */ /* 0x000fe20000000800 */
[----:B------:R-:W-:Y:S01]  /*6970*/  @!PT LDS RZ, [RZ] ;  /* 0x00000000fffff984 */ /* 0x000fe20000000800 */
[----:B------:R2:W-:Y:S07]  /*6980*/  MEMBAR.ALL.CTA ;  /* 0x0000000000007992 */ /* 0x0005ee0000008000 */
[----:B--2---:R-:W2:Y:S02]  /*6990*/  FENCE.VIEW.ASYNC.S ;  /* 0x00000000000073c6 */ /* 0x004ea40000000000 */
[----:B--2---:R-:W-:Y:S06]  /*69a0*/  BAR.SYNC.DEFER_BLOCKING 0x1, 0x80 ;  /* 0x0042000000007b1d */ /* 0x004fec0000010000 */
[----:B------:R-:W-:Y:S05]  /*69b0*/  @P0 BRA `(.L_x_95) ;  /* 0x0000000000280947 */ /* 0x000fea0003800000 */
[----:B------:R-:W-:Y:S02]  /*69c0*/  UIADD3 UR4, UPT, UPT, UR48, 0x400, URZ ;  /* 0x0000040030047890 */ /* 0x000fe4000fffe0ff */
[----:B------:R-:W-:Y:S01]  /*69d0*/  UIADD3 UR6, UP0, UPT, UR52, 0x680, URZ ;  /* 0x0000068034067890 */ /* 0x000fe2000ff1e0ff */
[----:B------:R-:W-:Y:S03]  /*69e0*/  UMOV UR43, UR36 ;  /* 0x00000024002b7c82 */ /* 0x000fe60008000000 */
[----:B------:R-:W-:Y:S01]  /*69f0*/  MOV R163, UR4 ;  /* 0x0000000400a37c02 */ /* 0x000fe20008000f00 */
[----:B------:R-:W-:Y:S03]  /*6a00*/  UIADD3.X UR7, UPT, UPT, URZ, UR53, URZ, UP0, !UPT ;  /* 0x00000035ff077290 */ /* 0x000fe600087fe4ff */
[----:B------:R-:W-:Y:S11]  /*6a10*/  R2UR UR40, R163 ;  /* 0x00000000a32872ca */ /* 0x000ff600000e0000 */
[----:B------:R-:W-:Y:S02]  /*6a20*/  @!UPT UIADD3 URZ, UPT, UPT, URZ, URZ, URZ ;  /* 0x000000fffffff290 */ /* 0x000fe4000fffe0ff */
[----:B------:R2:W-:Y:S01]  /*6a30*/  UTMASTG.3D [UR40], [UR6] ;  /* 0x00000028060073b5 */ /* 0x0005e20008010000 */
[----:B------:R0:W-:Y:S01]  /*6a40*/  UTMACMDFLUSH ;  /* 0x00000000000079b7 */ /* 0x0001e20000000000 */
[----:B--2---:R-:W-:Y:S04]  /*6a50*/  DEPBAR.LE SB0, 0x1 ;  /* 0x000080400000791a */ /* 0x004fe80000000000 */
.L_x_95:
[----:B------:R-:W-:Y:S05]  /*6a60*/  BSYNC.RECONVERGENT B0 ;  /* 0x0000000000007941 */ /* 0x000fea0003800200 */
.L_x_94:
[----:B------:R-:W-:Y:S01]  /*6a70*/  BAR.SYNC.DEFER_BLOCKING 0x1, 0x80 ;  /* 0x0042000000007b1d */ /* 0x000fe20000010000 */
[----:B------:R-:W-:Y:S01]  /*6a80*/  ISETP.NE.AND P1, PT, R176, RZ, PT ;  /* 0x000000ffb000720c */ /* 0x000fe20003f25270 */
[----:B------:R-:W-:Y:S01]  /*6a90*/  UISETP.NE.AND UP0, UPT, UR49, URZ, UPT ;  /* 0x000000ff3100728c */ /* 0x000fe2000bf05270 */
[----:B------:R-:W-:Y:S11]  /*6aa0*/  LEA R3, R101, UR48, 0x3 ;  /* 0x0000003065037c11 */ /* 0x000ff6000f8e18ff */
[----:B------:R-:W-:Y:S01]  /*6ab0*/  @P1 SHF.L.U32 R2, R167, 0x1f, RZ ;  /* 0x0000001fa7021819 */ /* 0x000fe200000006ff */
[----:B------:R-:W-:Y:S06]  /*6ac0*/  BRA.U !UP0, `(.L_x_96) ;  /* 0x0000000108247547 */ /* 0x000fec000b800000 */
[----:B------:R-:W-:Y:S01]  /*6ad0*/  IMAD.U32 R5, RZ, RZ, UR51 ;  /* 0x00000033ff057e24 */ /* 0x000fe2000f8e00ff */
[----:B------:R-:W-:Y:S01]  /*6ae0*/  MOV R0, UR37 ;  /* 0x0000002500007c02 */ /* 0x000fe20008000f00 */
[----:B------:R-:W-:Y:S03]  /*6af0*/  UIADD3 UR51, UPT, UPT, UR51, 0x1, URZ ;  /* 0x0000000133337890 */ /* 0x000fe6000fffe0ff */
[----:B------:R-:W-:Y:S01]  /*6b00*/  @P1 LEA R5, R5, UR48, 0x3 ;  /* 0x0000003005051c11 */ /* 0x000fe2000f8e18ff */
[----:B------:R-:W-:Y:S04]  /*6b10*/  UISETP.NE.AND UP0, UPT, UR51, 0x4, UPT ;  /* 0x000000043300788c */ /* 0x000fe8000bf05270 */
[----:B------:R-:W-:Y:S01]  /*6b20*/  @P1 VIADD R5, R5, 0x40 ;  /* 0x0000004005051836 */ /* 0x000fe20000000000 */
[----:B------:R-:W-:Y:S04]  /*6b30*/  USEL UR51, UR51, URZ, UP0 ;  /* 0x000000ff33337287 */ /* 0x000fe80008000000 */
[----:B------:R-:W-:Y:S04]  /*6b40*/  @P1 PRMT R0, R0, 0x654, R5 ;  /* 0x0000065400001816 */ /* 0x000fe80000000005 */
[----:B------:R2:W-:Y:S04]  /*6b50*/  @P1 SYNCS.ARRIVE.TRANS64.RED.A1T0 RZ, [R0+URZ], RZ ;  /* 0x000000ff00ff19a7 */ /* 0x0005e800081004ff */
.L_x_96:
[----:B------:R-:W3:Y:S01]  /*6b60*/  @P1 SYNCS.PHASECHK.TRANS64.TRYWAIT P0, [R3+URZ+0x20], R2 ;  /* 0x00002002030015a7 */ /* 0x000ee200080011ff */
[----:B------:R-:W-:Y:S01]  /*6b70*/  BSSY B1, `(.L_x_97) ;  /* 0x000001f000017945 */ /* 0x000fe20003800000 */
[----:B---3--:R-:W-:Y:S03]  /*6b80*/  @P1 SEL R103, RZ, 0x1, !P0 ;  /* 0x00000001ff671807 */ /* 0x008fe60004000000 */
[----:B------:R-:W-:Y:S05]  /*6b90*/  @!P1 BRA `(.L_x_98) ;  /* 0x0000000000709947 */ /* 0x000fea0003800000 */
[----:B------:R-:W-:Y:S01]  /*6ba0*/  ISETP.NE.AND P1, PT, R108, RZ, PT ;  /* 0x000000ff6c00720c */ /* 0x000fe20003f25270 */
[----:B------:R-:W-:Y:S01]  /*6bb0*/  BSSY B0, `(.L_x_99) ;  /* 0x000000b000007945 */ /* 0x000fe20003800000 */
[----:B------:R-:W-:Y:S11]  /*6bc0*/  ISETP.NE.AND P0, PT, R103, RZ, PT ;  /* 0x000000ff6700720c */ /* 0x000ff60003f05270 */
[----:B------:R-:W-:Y:S05]  /*6bd0*/  @P1 IMAD R4, R101, 0x4000, R178 ;  /* 0x0000400065041824 */ /* 0x000fea00078e02b2 */
[----:B------:R-:W-:Y:S04]  /*6be0*/  @P1 IADD3 R9, PT, PT, R4, UR48, RZ ;  /* 0x0000003004091c10 */ /* 0x000fe8000fffe0ff */
[----:B------:R-:W-:Y:S01]  /*6bf0*/  @P1 IADD3 R7, PT, PT, R102, R9, RZ ;  /* 0x0000000966071210 */ /* 0x000fe20007ffe0ff */
[--C-:B------:R-:W-:Y:S02]  /*6c00*/  @P1 IMAD.IADD R5, R100, 0x1, R9.reuse ;  /* 0x0000000164051824 */ /* 0x100fe400078e0209 */
[----:B------:R-:W-:Y:S01]  /*6c10*/  @P1 IMAD.IADD R2, R110, 0x1, R9 ;  /* 0x000000016e021824 */ /* 0x000fe200078e0209 */
[----:B------:R-:W-:Y:S06]  /*6c20*/  @P0 BRA `(.L_x_100) ;  /* 0x00000000000c0947 */ /* 0x000fec0003800000 */
[----:B--2---:R-:W-:Y:S04]  /*6c30*/  SHF.L.U32 R0, R167, 0x1f, RZ ;  /* 0x0000001fa7007819 */ /* 0x004fe800000006ff */
[----:B------:R-:W2:Y:S02]  /*6c40*/  SYNCS.PHASECHK.TRANS64.TRYWAIT P0, [R3+URZ+0x20], R0 ;  /* 0x00002000030075a7 */ /* 0x000ea400080011ff */
[----:B--2---:R-:W-:Y:S05]  /*6c50*/  @!P0 BRA `(.L_x_101) ;  /* 0x0000004400dc8947 */ /* 0x004fea0003800000 */
.L_x_100:
[----:B------:R-:W-:Y:S05]  /*6c60*/  BSYNC B0 ;  /* 0x0000000000007941 */ /* 0x000fea0003800000 */
.L_x_99:
[----:B------:R-:W-:Y:S01]  /*6c70*/  ISETP.NE.AND P0, PT, R108, RZ, PT ;  /* 0x000000ff6c00720c */ /* 0x000fe20003f05270 */
[----:B------:R-:W-:Y:S11]  /*6c80*/  VIADD R101, R101, 0x1 ;  /* 0x0000000165657836 */ /* 0x000ff60000000000 */
[----:B------:R-:W-:Y:S01]  /*6c90*/  @!UPT UIADD3 URZ, UPT, UPT, URZ, URZ, URZ ;  /* 0x000000fffffff290 */ /* 0x000fe2000fffe0ff */
[----:B------:R3:W4:Y:S01]  /*6ca0*/  @P0 LDS.128 R88, [R4+UR48+0x400] ;  /* 0x0004003004580984 */ /* 0x0007220008000c00 */
[--C-:B--2---:R-:W-:Y:S01]  /*6cb0*/  @P0 IMAD.IADD R3, R102, 0x1, R5.reuse ;  /* 0x0000000166030824 */ /* 0x104fe200078e0205 */
[C---:B------:R-:W-:Y:S01]  /*6cc0*/  @P0 IADD3 R0, PT, PT, R110.reuse, R7, RZ ;  /* 0x000000076e000210 */ /* 0x040fe20007ffe0ff */
[C---:B------:R-:W-:Y:S01]  /*6cd0*/  @P0 IMAD.IADD R6, R110.reuse, 0x1, R5 ;  /* 0x000000016e060824 */ /* 0x040fe200078e0205 */
[----:B------:R3:W2:Y:S02]  /*6ce0*/  @P0 LDS.128 R96, [R2+0x400] ;  /* 0x0004000002600984 */ /* 0x0006a40000000c00 */
[----:B------:R-:W-:Y:S02]  /*6cf0*/  @P0 IADD3 R8, PT, PT, R110, R3, RZ ;  /* 0x000000036e080210 */ /* 0x000fe40007ffe0ff */
[----:B------:R3:W1:Y:S04]  /*6d00*/  @P0 LDS.128 R104, [R7+0x400] ;  /* 0x0004000007680984 */ /* 0x0006680000000c00 */
[----:B------:R3:W1:Y:S04]  /*6d10*/  @P0 LDS.128 R112, [R0+0x400] ;  /* 0x0004000000700984 */ /* 0x0006680000000c00 */
[----:B------:R3:W1:Y:S04]  /*6d20*/  @P0 LDS.128 R120, [R5+0x400] ;  /* 0x0004000005780984 */ /* 0x0006680000000c00 */
[----:B------:R3:W1:Y:S04]  /*6d30*/  @P0 LDS.128 R128, [R6+0x400] ;  /* 0x0004000006800984 */ /* 0x0006680000000c00 */
[----:B------:R3:W1:Y:S04]  /*6d40*/  @P0 LDS.128 R136, [R3+0x400] ;  /* 0x0004000003880984 */ /* 0x0006680000000c00 */
[----:B------:R3:W1:Y:S02]  /*6d50*/  @P0 LDS.128 R144, [R8+0x400] ;  /* 0x0004000008900984 */ /* 0x0006640000000c00 */
.L_x_98:
[----:B------:R-:W-:Y:S05]  /*6d60*/  BSYNC B1 ;  /* 0x0000000000017941 */ /* 0x000fea0003800000 */
.L_x_97:
[----:B---3--:R-:W-:Y:S05]  /*6d70*/  VIADD R3, R80, 0x40 ;  /* 0x0000004050037836 */ /* 0x008fea0000000000 */
[----:B------:R-:W-:Y:S04]  /*6d80*/  SHF.R.U32.HI R3, RZ, 0x15, R3 ;  /* 0x00000015ff037819 */ /* 0x000fe80000011603 */
[----:B------:R-:W-:Y:S11]  /*6d90*/  LOP3.LUT P0, RZ, R3, 0x3, R162, 0x48, !PT ;  /* 0x0000000303ff7812 */ /* 0x000ff600078048a2 */
[----:B------:R-:W-:Y:S02]  /*6da0*/  @!UPT UIADD3 URZ, UPT, UPT, URZ, URZ, URZ ;  /* 0x000000fffffff290 */ /* 0x000fe4000fffe0ff */
[----:B------:R-:W-:Y:S05]  /*6db0*/  @!P0 BRA `(.L_x_102) ;  /* 0x0000000000408947 */ /* 0x000fea0003800000 */
[----:B------:R-:W3:Y:S01]  /*6dc0*/  LDCU.64 UR8, c[0x4][0x70] ;  /* 0x01000e00ff0877ac */ /* 0x000ee20008000a00 */
[----:B------:R-:W-:Y:S01]  /*6dd0*/  MOV R3, 0x0 ;  /* 0x0000000000037802 */ /* 0x000fe20000000f00 */
[----:B------:R-:W-:Y:S02]  /*6de0*/  HFMA2 R12, -RZ, RZ, 0, 5.9604644775390625e-08 ;  /* 0x00000001ff0c7431 */ /* 0x000fe400000001ff */
[----:B------:R-:W-:Y:S02]  /*6df0*/  IMAD.MOV.U32 R8, RZ, RZ, 0x192 ;  /* 0x00000192ff087424 */ /* 0x000fe400078e00ff */
[----:B------:R-:W-:Y:S01]  /*6e00*/  IMAD.MOV.U32 R13, RZ, RZ, RZ ;  /* 0x000000ffff0d7224 */ /* 0x000fe200078e00ff */
[----:B------:R-:W5:Y:S01]  /*6e10*/  LDCU.64 UR6, c[0x4][0x78] ;  /* 0x01000f00ff0677ac */ /* 0x000f620008000a00 */
[----:B------:R-:W1:Y:S01]  /*6e20*/  LDC.64 R2, c[0x4][R3] ;  /* 0x0100000003027b82 */ /* 0x000e620000000a00 */
[----:B------:R-:W2:Y:S01]  /*6e30*/  LDCU.64 UR4, c[0x4][0x10] ;  /* 0x01000200ff0477ac */ /* 0x000ea20008000a00 */
[----:B---3--:R-:W-:Y:S01]  /*6e40*/  MOV R5, UR9 ;  /* 0x0000000900057c02 */ /* 0x008fe20008000f00 */
[----:B------:R-:W-:Y:S01]  /*6e50*/  IMAD.U32 R4, RZ, RZ, UR8 ;  /* 0x00000008ff047e24 */ /* 0x000fe2000f8e00ff */
[----:B-----5:R-:W-:Y:S01]  /*6e60*/  MOV R7, UR7 ;  /* 0x0000000700077c02 */ /* 0x020fe20008000f00 */
[----:B------:R-:W-:Y:S01]  /*6e70*/  IMAD.U32 R6, RZ, RZ, UR6 ;  /* 0x00000006ff067e24 */ /* 0x000fe2000f8e00ff */
[----:B--2---:R-:W-:Y:S01]  /*6e80*/  MOV R11, UR5 ;  /* 0x00000005000b7c02 */ /* 0x004fe20008000f00 */
[----:B------:R-:W-:Y:S02]  /*6e90*/  IMAD.U32 R10, RZ, RZ, UR4 ;  /* 0x00000004ff0a7e24 */ /* 0x000fe4000f8e00ff */
[----:B------:R-:W-:Y:S07]  /*6ea0*/  LEPC R20, `(.L_x_102) ;  /* 0x000000001014794e */ /* 0x000fee0000000000 */
[----:B-1--4-:R-:W-:Y:S05]  /*6eb0*/  CALL.ABS.NOINC R2 ;  /* 0x0000000002007343 */ /* 0x012fea0003c00000 */
.L_x_102:
[----:B------:R-:W-:Y:S05]  /*6ec0*/  WARPSYNC.ALL ;  /* 0x0000000000007948 */ /* 0x000fea0003800000 */
[----:B------:R-:W-:Y:S01]  /*6ed0*/  R2UR UR4, R80 ;  /* 0x00000000500472ca */ /* 0x000fe200000e0000 */
[--C-:B----4-:R-:W-:Y:S01]  /*6ee0*/  HADD2.F32 R82, -RZ, R88.reuse.H0_H0 ;  /* 0x20000058ff527230 */ /* 0x110fe20000004100 */
[----:B------:R-:W-:Y:S01]  /*6ef0*/  ISETP.NE.AND P6, PT, R176, RZ, PT ;  /* 0x000000ffb000720c */ /* 0x000fe20003fc5270 */
[----:B------:R-:W-:Y:S01]  /*6f00*/  HADD2.F32 R83, -RZ, R88.H1_H1 ;  /* 0x30000058ff537230 */ /* 0x000fe20000004100 */
[----:B--2---:R-:W-:Y:S01]  /*6f10*/  MOV R0, UR51 ;  /* 0x0000003300007c02 */ /* 0x004fe20008000f00 */
[--C-:B------:R-:W-:Y:S01]  /*6f20*/  HADD2.F32 R84, -RZ, R89.reuse.H0_H0 ;  /* 0x20000059ff547230 */ /* 0x100fe20000004100 */
[----:B------:R-:W-:Y:S01]  /*6f30*/  MOV R85, UR37 ;  /* 0x0000002500557c02 */ /* 0x000fe20008000f00 */
[----:B------:R-:W-:Y:S01]  /*6f40*/  HADD2.F32 R86, -RZ, R89.H1_H1 ;  /* 0x30000059ff567230 */ /* 0x000fe20000004100 */
[----:B------:R-:W-:Y:S01]  /*6f50*/  ISETP.NE.AND P0, PT, R170, RZ, PT ;  /* 0x000000ffaa00720c */ /* 0x000fe20003f05270 */
[----:B------:R-:W-:Y:S04]  /*6f60*/  BSSY.RECONVERGENT B0, `(.L_x_103) ;  /* 0x00000fc000007945 */ /* 0x000fe80003800200 */
[----:B------:R-:W2:Y:S02]  /*6f70*/  LDTM.x64 R4, tmem[UR4+0x40] ;  /* 0x00004004000479ee */ /* 0x000ea40008340000 */
[----:B------:R-:W-:Y:S04]  /*6f80*/  @P6 LEA R0, R0, UR48, 0x3 ;  /* 0x0000003000006c11 */ /* 0x000fe8000f8e18ff */
[----:B------:R-:W-:Y:S04]  /*6f90*/  @P6 IADD3 R0, PT, PT, R0, 0x40, RZ ;  /* 0x0000004000006810 */ /* 0x000fe80007ffe0ff */
[----:B------:R-:W-:Y:S01]  /*6fa0*/  @P6 PRMT R85, R85, 0x654, R0 ;  /* 0x0000065455556816 */ /* 0x000fe20000000000 */
[C---:B--2---:R-:W-:Y:S01]  /*6fb0*/  FMUL R0, R78.reuse, R4 ;  /* 0x000000044e007220 */ /* 0x044fe20000400000 */
[C---:B------:R-:W-:Y:S01]  /*6fc0*/  FMUL R2, R78.reuse, R5 ;  /* 0x000000054e027220 */ /* 0x040fe20000400000 */
[C---:B------:R-:W-:Y:S01]  /*6fd0*/  FMUL R3, R78.reuse, R6 ;  /* 0x000000064e037220 */ /* 0x040fe20000400000 */
[C---:B------:R-:W-:Y:S01]  /*6fe0*/  FMUL R7, R78.reuse, R7 ;  /* 0x000000074e077220 */ /* 0x040fe20000400000 */
[C---:B------:R-:W-:Y:S01]  /*6ff0*/  FFMA R0, R81.reuse, R82, R0 ;  /* 0x0000005251007223 */ /* 0x040fe20000000000 */
[C---:B------:R-:W-:Y:S01]  /*7000*/  FFMA R2, R81.reuse, R83, R2 ;  /* 0x0000005351027223 */ /* 0x040fe20000000002 */
[--C-:B------:R-:W-:Y:S02]  /*7010*/  HADD2.F32 R83, -RZ, R90.reuse.H0_H0 ;  /* 0x2000005aff537230 */ /* 0x100fe40000004100 */
[C---:B------:R-:W-:Y:S01]  /*7020*/  FFMA R3, R81.reuse, R84, R3 ;  /* 0x0000005451037223 */ /* 0x040fe20000000003 */
[----:B------:R-:W-:Y:S01]  /*7030*/  FFMA R7, R81, R86, R7 ;  /* 0x0000005651077223 */ /* 0x000fe20000000007 */
[----:B------:R-:W-:Y:S01]  /*7040*/  FMUL R4, R78, R8 ;  /* 0x000000084e047220 */ /* 0x000fe20000400000 */
[----:B-1----:R-:W-:Y:S01]  /*7050*/  F2FP.F16.F32.PACK_AB R92, R2, R0 ;  /* 0x00000000025c723e */ /* 0x002fe200000000ff */
[----:B------:R-:W-:Y:S02]  /*7060*/  HADD2.F32 R82, -RZ, R90.H1_H1 ;  /* 0x3000005aff527230 */ /* 0x000fe40000004100 */
[C---:B------:R-:W-:Y:S01]  /*7070*/  FMUL R5, R78.reuse, R9 ;  /* 0x000000094e057220 */ /* 0x040fe20000400000 */
[----:B------:R-:W-:Y:S01]  /*7080*/  F2FP.F16.F32.PACK_AB R93, R7, R3 ;  /* 0x00000003075d723e */ /* 0x000fe200000000ff */
        /* <DEDUP_REMOVED lines=19> */
[----:B------:R1:W-:Y:S01]  /*71c0*/  STS.128 [R178+UR48+0x4400], R92 ;  /* 0x0044005cb2007988 */ /* 0x0003e20008000c30 */
        /* <DEDUP_REMOVED lines=8> */
[C---:B------:R-:W-:Y:S01]  /*7250*/  FMUL R14, R78.reuse, R18 ;  /* 0x000000124e0e7220 */ /* 0x040fe20000400000 */
[----:B------:R-:W-:Y:S01]  /*7260*/  F2FP.F16.F32.PACK_AB R117, R15, R10 ;  /* 0x0000000a0f75723e */ /* 0x000fe200000000ff */
[C---:B------:R-:W-:Y:S01]  /*7270*/  FFMA R12, R81.reuse, R3, R12 ;  /* 0x00000003510c7223 */ /* 0x040fe2000000000c */
[--C-:B------:R-:W-:Y:S02]  /*7280*/  HADD2.F32 R3, -RZ, R99.reuse.H0_H0 ;  /* 0x20000063ff037230 */ /* 0x100fe40000004100 */
[C---:B------:R-:W-:Y:S01]  /*7290*/  FFMA R13, R81.reuse, R0, R13 ;  /* 0x00000000510d7223 */ /* 0x040fe2000000000d */
[----:B------:R-:W-:Y:S02]  /*72a0*/  HADD2.F32 R2, -RZ, R99.H1_H1 ;  /* 0x30000063ff027230 */ /* 0x000fe40000004100 */
[C---:B------:R-:W-:Y:S01]  /*72b0*/  FMUL R19, R78.reuse, R19 ;  /* 0x000000134e137220 */ /* 0x040fe20000400000 */
[--C-:B------:R-:W-:Y:S02]  /*72c0*/  HADD2.F32 R83, -RZ, R104.reuse.H0_H0 ;  /* 0x20000068ff537230 */ /* 0x100fe40000004100 */
[----:B------:R-:W-:Y:S01]  /*72d0*/  FFMA R14, R81, R3, R14 ;  /* 0x00000003510e7223 */ /* 0x000fe2000000000e */
[----:B------:R-:W-:Y:S01]  /*72e0*/  F2FP.F16.F32.PACK_AB R118, R13, R12 ;  /* 0x0000000c0d76723e */ /* 0x000fe200000000ff */
        /* <DEDUP_REMOVED lines=38> */
[C---:B------:R-:W-:Y:S01]  /*7550*/  FMUL R31, R78.reuse, R31 ;  /* 0x0000001f4e1f7220 */ /* 0x040fe20000400000 */
[----:B------:R3:W-:Y:S01]  /*7560*/  STS.128 [R177+0x4400], R124 ;  /* 0x0044007cb1007388 */ /* 0x0007e20000000c00 */
[--C-:B------:R-:W-:Y:S02]  /*7570*/  HADD2.F32 R3, -RZ, R114.reuse.H0_H0 ;  /* 0x20000072ff037230 */ /* 0x100fe40000004100 */
[----:B------:R-:W-:Y:S01]  /*7580*/  FFMA R26, R81, R0, R26 ;  /* 0x00000000511a7223 */ /* 0x000fe2000000001a */
[----:B------:R-:W-:Y:S01]  /*7590*/  HADD2.F32 R0, -RZ, R113.H1_H1 ;  /* 0x30000071ff007230 */ /* 0x000fe20000004100 */
[----:B------:R-:W-:Y:S01]  /*75a0*/  F2FP.F16.F32.PACK_AB R132, R25, R24 ;  /* 0x000000181984723e */ /* 0x000fe200000000ff */
[C---:B------:R-:W-:Y:S01]  /*75b0*/  FMUL R28, R78.reuse, R32 ;  /* 0x000000204e1c7220 */ /* 0x040fe20000400000 */
[----:B------:R-:W-:Y:S02]  /*75c0*/  HADD2.F32 R2, -RZ, R114.H1_H1 ;  /* 0x30000072ff027230 */ /* 0x000fe40000004100 */
[C---:B------:R-:W-:Y:S01]  /*75d0*/  FMUL R29, R78.reuse, R33 ;  /* 0x000000214e1d7220 */ /* 0x040fe20000400000 */
[--C-:B------:R-:W-:Y:S02]  /*75e0*/  HADD2.F32 R83, -RZ, R115.reuse.H0_H0 ;  /* 0x20000073ff537230 */ /* 0x100fe40000004100 */
[C---:B------:R-:W-:Y:S01]  /*75f0*/  FFMA R31, R81.reuse, R0, R31 ;  /* 0x00000000511f7223 */ /* 0x040fe2000000001f */
[C---:B------:R-:W-:Y:S01]  /*7600*/  FFMA R28, R81.reuse, R3, R28 ;  /* 0x00000003511c7223 */ /* 0x040fe2000000001c */
[----:B------:R-:W-:Y:S01]  /*7610*/  FFMA R29, R81, R2, R29 ;  /* 0x00000002511d7223 */ /* 0x000fe2000000001d */
[C---:B------:R-:W-:Y:S01]  /*7620*/  FMUL R30, R78.reuse, R34 ;  /* 0x000000224e1e7220 */ /* 0x040fe20000400000 */
[----:B------:R-:W-:Y:S01]  /*7630*/  HADD2.F32 R82, -RZ, R115.H1_H1 ;  /* 0x30000073ff527230 */ /* 0x000fe20000004100 */
[----:B------:R-:W-:Y:S01]  /*7640*/  F2FP.F16.F32.PACK_AB R133, R31, R26 ;  /* 0x0000001a1f85723e */ /* 0x000fe200000000ff */
        /* <DEDUP_REMOVED lines=16> */
[----:B-1----:R-:W-:Y:S01]  /*7750*/  F2FP.F16.F32.PACK_AB R92, R33, R32 ;  /* 0x00000020215c723e */ /* 0x002fe200000000ff */
        /* <DEDUP_REMOVED lines=42> */
[--C-:B------:R-:W-:Y:S02]  /*7a00*/  HADD2.F32 R3, -RZ, R136.reuse.H0_H0 ;  /* 0x20000088ff037230 */ /* 0x100fe40000004100 */
[C---:B------:R-:W-:Y:S01]  /*7a10*/  FFMA R46, R81.reuse, R83, R46 ;  /* 0x00000053512e7223 */ /* 0x040fe2000000002e */
[C---:B------:R-:W-:Y:S01]  /*7a20*/  FMUL R48, R78.reuse, R52 ;  /* 0x000000344e307220 */ /* 0x040fe20000400000 */
        /* <DEDUP_REMOVED lines=17> */
[C---:B------:R-:W-:Y:S01]  /*7b40*/  FFMA R52, R81.reuse, R0, R52 ;  /* 0x0000000051347223 */ /* 0x040fe20000000034 */
[C---:B------:R-:W-:Y:S01]  /*7b50*/  FFMA R53, R81.reuse, R2, R53 ;  /* 0x0000000251357223 */ /* 0x040fe20000000035 */
[----:B------:R-:W-:Y:S02]  /*7b60*/  HADD2.F32 R0, -RZ, R139.H1_H1 ;  /* 0x3000008bff007230 */ /* 0x000fe40000004100 */
[----:B------:R-:W-:Y:S01]  /*7b70*/  FFMA R54, R81, R3, R54 ;  /* 0x0000000351367223 */ /* 0x000fe20000000036 */
[C---:B------:R-:W-:Y:S01]  /*7b80*/  FMUL R59, R78.reuse, R59 ;  /* 0x0000003b4e3b7220 */ /* 0x040fe20000400000 */
[--C-:B------:R-:W-:Y:S02]  /*7b90*/  HADD2.F32 R3, -RZ, R144.reuse.H0_H0 ;  /* 0x20000090ff037230 */ /* 0x100fe40000004100 */
[C---:B------:R-:W-:Y:S01]  /*7ba0*/  FMUL R56, R78.reuse, R60 ;  /* 0x0000003c4e387220 */ /* 0x040fe20000400000 */
[----:B------:R-:W-:Y:S02]  /*7bb0*/  HADD2.F32 R2, -RZ, R144.H1_H1 ;  /* 0x30000090ff027230 */ /* 0x000fe40000004100 */
[C---:B------:R-:W-:Y:S01]  /*7bc0*/  FMUL R57, R78.reuse, R61 ;  /* 0x0000003d4e397220 */ /* 0x040fe20000400000 */
[--C-:B------:R-:W-:Y:S01]  /*7bd0*/  HADD2.F32 R83, -RZ, R145.reuse.H0_H0 ;  /* 0x20000091ff537230 */ /* 0x100fe20000004100 */
[----:B------:R-:W-:Y:S01]  /*7be0*/  F2FP.F16.F32.PACK_AB R118, R45, R44 ;  /* 0x0000002c2d76723e */ /* 0x000fe200000000ff */
[C---:B------:R-:W-:Y:S01]  /*7bf0*/  FMUL R58, R78.reuse, R62 ;  /* 0x0000003e4e3a7220 */ /* 0x040fe20000400000 */
[----:B------:R-:W-:Y:S01]  /*7c00*/  F2FP.F16.F32.PACK_AB R119, R51, R46 ;  /* 0x0000002e3377723e */ /* 0x000fe200000000ff */
[C---:B------:R-:W-:Y:S01]  /*7c10*/  FFMA R59, R81.reuse, R0, R59 ;  /* 0x00000000513b7223 */ /* 0x040fe2000000003b */
[C---:B------:R-:W-:Y:S01]  /*7c20*/  FFMA R56, R81.reuse, R3, R56 ;  /* 0x0000000351387223 */ /* 0x040fe20000000038 */
[----:B------:R-:W-:Y:S02]  /*7c30*/  HADD2.F32 R0, -RZ, R145.H1_H1 ;  /* 0x30000091ff007230 */ /* 0x000fe40000004100 */
[C---:B------:R-:W-:Y:S01]  /*7c40*/  FFMA R57, R81.reuse, R2, R57 ;  /* 0x0000000251397223 */ /* 0x040fe20000000039 */
[----:B------:R1:W-:Y:S01]  /*7c50*/  STS.128 [R182+0x4400], R116 ;  /* 0x00440074b6007388 */ /* 0x0003e20000000c00 */
[C---:B------:R-:W-:Y:S01]  /*7c60*/  FMUL R63, R78.reuse, R63 ;  /* 0x0000003f4e3f7220 */ /* 0x040fe20000400000 */
[--C-:B------:R-:W-:Y:S02]  /*7c70*/  HADD2.F32 R3, -RZ, R146.reuse.H0_H0 ;  /* 0x20000092ff037230 */ /* 0x100fe40000004100 */
[C---:B------:R-:W-:Y:S01]  /*7c80*/  FFMA R58, R81.reuse, R83, R58 ;  /* 0x00000053513a7223 */ /* 0x040fe2000000003a */
        /* <DEDUP_REMOVED lines=8> */
[----:B---3--:R-:W-:Y:S01]  /*7d10*/  F2FP.F16.F32.PACK_AB R124, R49, R48 ;  /* 0x00000030317c723e */ /* 0x008fe200000000ff */
[----:B------:R-:W-:Y:S01]  /*7d20*/  FFMA R60, R81, R3, R60 ;  /* 0x00000003513c7223 */ /* 0x000fe2000000003c */
[----:B------:R-:W-:Y:S01]  /*7d30*/  F2FP.F16.F32.PACK_AB R125, R55, R50 ;  /* 0x00000032377d723e */ /* 0x000fe200000000ff */
[----:B------:R-:W-:Y:S01]  /*7d40*/  FFMA R61, R81, R2, R61 ;  /* 0x00000002513d7223 */ /* 0x000fe2000000003d */
[----:B------:R-:W-:Y:S01]  /*7d50*/  F2FP.F16.F32.PACK_AB R126, R53, R52 ;  /* 0x00000034357e723e */ /* 0x000fe200000000ff */
[----:B------:R-:W-:Y:S01]  /*7d60*/  FFMA R62, R81, R83, R62 ;  /* 0x00000053513e7223 */ /* 0x000fe2000000003e */
[----:B------:R-:W-:Y:S01]  /*7d70*/  F2FP.F16.F32.PACK_AB R127, R59, R54 ;  /* 0x000000363b7f723e */ /* 0x000fe200000000ff */
[----:B------:R-:W-:Y:S01]  /*7d80*/  FFMA R67, R81, R82, R67 ;  /* 0x0000005251437223 */ /* 0x000fe20000000043 */
[----:B----4-:R-:W-:Y:S02]  /*7d90*/  F2FP.F16.F32.PACK_AB R132, R57, R56 ;  /* 0x000000383984723e */ /* 0x010fe400000000ff */
[----:B------:R-:W-:Y:S01]  /*7da0*/  F2FP.F16.F32.PACK_AB R133, R63, R58 ;  /* 0x0000003a3f85723e */ /* 0x000fe200000000ff */
[----:B------:R1:W-:Y:S01]  /*7db0*/  STS.128 [R174+0x4400], R124 ;  /* 0x0044007cae007388 */ /* 0x0003e20000000c00 */
[----:B------:R-:W-:Y:S02]  /*7dc0*/  F2FP.F16.F32.PACK_AB R134, R61, R60 ;  /* 0x0000003c3d86723e */ /* 0x000fe400000000ff */
[----:B------:R-:W-:Y:S02]  /*7dd0*/  F2FP.F16.F32.PACK_AB R135, R67, R62 ;  /* 0x0000003e4387723e */ /* 0x000fe400000000ff */
[----:B------:R-:W-:Y:S02]  /*7de0*/  LEA R0, R101, UR48, 0x3 ;  /* 0x0000003065007c11 */ /* 0x000fe4000f8e18ff */
[----:B------:R-:W-:Y:S01]  /*7df0*/  @P6 SHF.L.U32 R3, R167, 0x1f, RZ ;  /* 0x0000001fa7036819 */ /* 0x000fe200000006ff */
        /* <DEDUP_REMOVED lines=9> */
[----:B------:R-:W-:Y:S02]  /*7e90*/  UIADD3 UR8, UP0, UPT, UR52, 0x680, URZ ;  /* 0x0000068034087890 */ /* 0x000fe4000ff1e0ff */
[----:B------:R-:W-:Y:S02]  /*7ea0*/  UIADD3 UR5, UPT, UPT, UR41, 0x40, URZ ;  /* 0x0000004029057890 */ /* 0x000fe4000fffe0ff */
[----:B------:R-:W-:Y:S02]  /*7eb0*/  UIADD3 UR4, UPT, UPT, UR48, 0x4400, URZ ;  /* 0x0000440030047890 */ /* 0x000fe4000fffe0ff */
[----:B------:R-:W-:Y:S01]  /*7ec0*/  UIADD3.X UR9, UPT, UPT, URZ, UR53, URZ, UP0, !UPT ;  /* 0x00000035ff097290 */ /* 0x000fe200087fe4ff */
[----:B------:R-:W-:Y:S01]  /*7ed0*/  UMOV UR6, UR42 ;  /* 0x0000002a00067c82 */ /* 0x000fe20008000000 */
[----:B------:R-:W-:Y:S07]  /*7ee0*/  UMOV UR7, UR36 ;  /* 0x0000002400077c82 */ /* 0x000fee0008000000 */
[----:B------:R2:W-:Y:S01]  /*7ef0*/  UTMASTG.3D [UR4], [UR8] ;  /* 0x00000004080073b5 */ /* 0x0005e20008010000 */
[----:B------:R0:W-:Y:S01]  /*7f00*/  UTMACMDFLUSH ;  /* 0x00000000000079b7 */ /* 0x0001e20000000000 */
[----:B--2---:R-:W-:Y:S04]  /*7f10*/  DEPBAR.LE SB0, 0x1 ;  /* 0x000080400000791a */ /* 0x004fe80000000000 */
.L_x_104:
[----:B------:R-:W-:Y:S05]  /*7f20*/  BSYNC.RECONVERGENT B0 ;  /* 0x0000000000007941 */ /* 0x000fea0003800200 */
.L_x_103:
[----:B------:R-:W-:Y:S01]  /*7f30*/  BAR.SYNC.DEFER_BLOCKING 0x1, 0x80 ;  /* 0x0042000000007b1d */ /* 0x000fe20000010000 */
[----:B------:R-:W-:Y:S04]  /*7f40*/  UIADD3 UR40, UPT, UPT, UR51, 0x1, URZ ;  /* 0x0000000133287890 */ /* 0x000fe8000fffe0ff */
[----:B------:R-:W-:Y:S04]  /*7f50*/  UISETP.NE.AND UP0, UPT, UR40, 0x4, UPT ;  /* 0x000000042800788c */ /* 0x000fe8000bf05270 */
[----:B------:R-:W-:Y:S01]  /*7f60*/  USEL UR40, UR40, URZ, UP0 ;  /* 0x000000ff28287287 */ /* 0x000fe20008000000 */
[----:B------:R2:W-:Y:S01]  /*7f70*/  @P6 SYNCS.ARRIVE.TRANS64.RED.A1T0 RZ, [R85+URZ], RZ ;  /* 0x000000ff55ff69a7 */ /* 0x0005e200081004ff */
[----:B------:R-:W-:Y:S01]  /*7f80*/  BSSY B1, `(.L_x_105) ;  /* 0x0000020000017945 */ /* 0x000fe20003800000 */
[----:B------:R-:W3:Y:S02]  /*7f90*/  @P6 SYNCS.PHASECHK.TRANS64.TRYWAIT P0, [R0+URZ+0x20], R3 ;  /* 0x00002003000065a7 */ /* 0x000ee400080011ff */
[----:B---3--:R-:W-:Y:S01]  /*7fa0*/  @P6 SEL R103, RZ, 0x1, !P0 ;  /* 0x00000001ff676807 */ /* 0x008fe20004000000 */
[----:B--2---:R-:W-:Y:S06]  /*7fb0*/  @!P6 BRA `(.L_x_106) ;  /* 0x000000000070e947 */ /* 0x004fec0003800000 */
        /* <DEDUP_REMOVED lines=9> */
[----:B------:R-:W-:Y:S04]  /*8050*/  SHF.L.U32 R7, R167, 0x1f, RZ ;  /* 0x0000001fa7077819 */ /* 0x000fe800000006ff */
[----:B------:R-:W2:Y:S02]  /*8060*/  SYNCS.PHASECHK.TRANS64.TRYWAIT P0, [R0+URZ+0x20], R7 ;  /* 0x00002007000075a7 */ /* 0x000ea400080011ff */
[----:B--2---:R-:W-:Y:S05]  /*8070*/  @!P0 BRA `(.L_x_109) ;  /* 0x0000003000e88947 */ /* 0x004fea0003800000 */
.L_x_108:
[----:B------:R-:W-:Y:S05]  /*8080*/  BSYNC B0 ;  /* 0x0000000000007941 */ /* 0x000fea0003800000 */
.L_x_107:
        /* <DEDUP_REMOVED lines=15> */
.L_x_106:
[----:B------:R-:W-:Y:S05]  /*8180*/  BSYNC B1 ;  /* 0x0000000000017941 */ /* 0x000fea0003800000 */
.L_x_105:
        /* <DEDUP_REMOVED lines=21> */
.L_x_110:
[----:B------:R-:W-:Y:S05]  /*82e0*/  WARPSYNC.ALL ;  /* 0x0000000000007948 */ /* 0x000fea0003800000 */
[----:B------:R-:W-:Y:S01]  /*82f0*/  R2UR UR4, R80 ;  /* 0x00000000500472ca */ /* 0x000fe200000e0000 */
[--C-:B----4-:R-:W-:Y:S01]  /*8300*/  HADD2.F32 R82, -RZ, R88.reuse.H0_H0 ;  /* 0x20000058ff527230 */ /* 0x110fe20000004100 */
[----:B------:R-:W-:Y:S01]  /*8310*/  ISETP.NE.AND P6, PT, R176, RZ, PT ;  /* 0x000000ffb000720c */ /* 0x000fe20003fc5270 */
[----:B------:R-:W-:Y:S01]  /*8320*/  HADD2.F32 R83, -RZ, R88.H1_H1 ;  /* 0x30000058ff537230 */ /* 0x000fe20000004100 */
[----:B------:R-:W-:Y:S01]  /*8330*/  MOV R3, UR40 ;  /* 0x0000002800037c02 */ /* 0x000fe20008000f00 */
[----:B------:R-:W-:Y:S01]  /*8340*/  BSSY.RECONVERGENT B0, `(.L_x_111) ;  /* 0x0000100000007945 */ /* 0x000fe20003800200 */
[----:B------:R-:W-:Y:S02]  /*8350*/  MOV R84, UR37 ;  /* 0x0000002500547c02 */ /* 0x000fe40008000f00 */
[----:B------:R-:W-:Y:S05]  /*8360*/  ISETP.NE.AND P0, PT, R170, RZ, PT ;  /* 0x000000ffaa00720c */ /* 0x000fea0003f05270 */
[----:B------:R-:W3:Y:S02]  /*8370*/  LDTM.x64 R4, tmem[UR4+0x80] ;  /* 0x00008004000479ee */ /* 0x000ee40008340000 */
[----:B------:R-:W-:Y:S04]  /*8380*/  @P6 LEA R3, R3, UR48, 0x3 ;  /* 0x0000003003036c11 */ /* 0x000fe8000f8e18ff */
[----:B------:R-:W-:Y:S04]  /*8390*/  @P6 IADD3 R3, PT, PT, R3, 0x40, RZ ;  /* 0x0000004003036810 */ /* 0x000fe80007ffe0ff */
[----:B------:R-:W-:Y:S01]  /*83a0*/  @P6 PRMT R84, R84, 0x654, R3 ;  /* 0x0000065454546816 */ /* 0x000fe20000000003 */
[C---:B---3--:R-:W-:Y:S01]  /*83b0*/  FMUL R0, R78.reuse, R4 ;  /* 0x000000044e007220 */ /* 0x048fe20000400000 */
[C---:B------:R-:W-:Y:S01]  /*83c0*/  FMUL R3, R78.reuse, R6 ;  /* 0x000000064e037220 */ /* 0x040fe20000400000 */
[C---:B------:R-:W-:Y:S01]  /*83d0*/  FMUL R4, R78.reuse, R8 ;  /* 0x000000084e047220 */ /* 0x040fe20000400000 */
[C---:B------:R-:W-:Y:S01]  /*83e0*/  FMUL R6, R78.reuse, R10 ;  /* 0x0000000a4e067220 */ /* 0x040fe20000400000 */
[C---:B------:R-:W-:Y:S01]  /*83f0*/  FFMA R0, R81.reuse, R82, R0 ;  /* 0x0000005251007223 */ /* 0x040fe20000000000 */
[C---:B------:R-:W-:Y:S01]  /*8400*/  FMUL R8, R78.reuse, R12 ;  /* 0x0000000c4e087220 */ /* 0x040fe20000400000 */
        /* <DEDUP_REMOVED lines=38> */
[--C-:B------:R-:W-:Y:S02]  /*8670*/  HADD2.F32 R64, -RZ, R89.reuse.H0_H0 ;  /* 0x20000059ff407230 */ /* 0x100fe40000004100 */
[C---:B------:R-:W-:Y:S01]  /*8680*/  FMUL R49, R78.reuse, R53 ;  /* 0x000000354e317220 */ /* 0x040fe20000400000 */
[C---:B------:R-:W-:Y:S01]  /*8690*/  FMUL R62, R78.reuse, R66 ;  /* 0x000000424e3e7220 */ /* 0x040fe20000400000 */
[----:B------:R-:W-:Y:S02]  /*86a0*/  HADD2.F32 R66, -RZ, R89.H1_H1 ;  /* 0x30000059ff427230 */ /* 0x000fe40000004100 */
[C---:B------:R-:W-:Y:S01]  /*86b0*/  FMUL R53, R78.reuse, R57 ;  /* 0x000000394e357220 */ /* 0x040fe20000400000 */
[C---:B------:R-:W-:Y:S01]  /*86c0*/  FMUL R7, R78.reuse, R7 ;  /* 0x000000074e077220 */ /* 0x040fe20000400000 */
[C---:B------:R-:W-:Y:S01]  /*86d0*/  FMUL R57, R78.reuse, R61 ;  /* 0x0000003d4e397220 */ /* 0x040fe20000400000 */
[----:B------:R-:W-:Y:S01]  /*86e0*/  FMUL R61, R78, R65 ;  /* 0x000000414e3d7220 */ /* 0x000fe20000400000 */
[--C-:B------:R-:W-:Y:S02]  /*86f0*/  HADD2.F32 R65, -RZ, R90.reuse.H0_H0 ;  /* 0x2000005aff417230 */ /* 0x100fe40000004100 */
[C---:B------:R-:W-:Y:S01]  /*8700*/  FFMA R2, R81.reuse, R83, R2 ;  /* 0x0000005351027223 */ /* 0x040fe20000000002 */
[C---:B------:R-:W-:Y:S01]  /*8710*/  FFMA R3, R81.reuse, R64, R3 ;  /* 0x0000004051037223 */ /* 0x040fe20000000003 */
[----:B------:R-:W-:Y:S02]  /*8720*/  HADD2.F32 R64, -RZ, R90.H1_H1 ;  /* 0x3000005aff407230 */ /* 0x000fe40000004100 */
[C---:B------:R-:W-:Y:S01]  /*8730*/  FFMA R7, R81.reuse, R66, R7 ;  /* 0x0000004251077223 */ /* 0x040fe20000000007 */
[----:B------:R-:W-:Y:S01]  /*8740*/  FFMA R4, R81, R65, R4 ;  /* 0x0000004151047223 */ /* 0x000fe20000000004 */
[--C-:B------:R-:W-:Y:S01]  /*8750*/  HADD2.F32 R65, -RZ, R91.reuse.H0_H0 ;  /* 0x2000005bff417230 */ /* 0x100fe20000004100 */
[----:B-1----:R-:W-:Y:S01]  /*8760*/  F2FP.F16.F32.PACK_AB R92, R2, R0 ;  /* 0x00000000025c723e */ /* 0x002fe200000000ff */
[----:B------:R-:W-:Y:S01]  /*8770*/  HADD2.F32 R0, -RZ, R91.H1_H1 ;  /* 0x3000005bff007230 */ /* 0x000fe20000004100 */
[----:B------:R-:W-:Y:S01]  /*8780*/  F2FP.F16.F32.PACK_AB R93, R7, R3 ;  /* 0x00000003075d723e */ /* 0x000fe200000000ff */
[--C-:B--2---:R-:W-:Y:S02]  /*8790*/  HADD2.F32 R3, -RZ, R96.reuse.H0_H0 ;  /* 0x20000060ff037230 */ /* 0x104fe40000004100 */
[C---:B------:R-:W-:Y:S01]  /*87a0*/  FMUL R11, R78.reuse, R11 ;  /* 0x0000000b4e0b7220 */ /* 0x040fe20000400000 */
[----:B------:R-:W-:Y:S02]  /*87b0*/  HADD2.F32 R2, -RZ, R96.H1_H1 ;  /* 0x30000060ff027230 */ /* 0x000fe40000004100 */
[C---:B------:R-:W-:Y:S01]  /*87c0*/  FFMA R5, R81.reuse, R64, R5 ;  /* 0x0000004051057223 */ /* 0x040fe20000000005 */
[C---:B------:R-:W-:Y:S01]  /*87d0*/  FFMA R6, R81.reuse, R65, R6 ;  /* 0x0000004151067223 */ /* 0x040fe20000000006 */
[C---:B------:R-:W-:Y:S01]  /*87e0*/  FFMA R11, R81.reuse, R0, R11 ;  /* 0x00000000510b7223 */ /* 0x040fe2000000000b */
[--C-:B------:R-:W-:Y:S02]  /*87f0*/  HADD2.F32 R0, -RZ, R97.reuse.H0_H0 ;  /* 0x20000061ff007230 */ /* 0x100fe40000004100 */
[C---:B------:R-:W-:Y:S01]  /*8800*/  FFMA R8, R81.reuse, R3, R8 ;  /* 0x0000000351087223 */ /* 0x040fe20000000008 */
[--C-:B------:R-:W-:Y:S02]  /*8810*/  HADD2.F32 R3, -RZ, R98.reuse.H0_H0 ;  /* 0x20000062ff037230 */ /* 0x100fe40000004100 */
[C---:B------:R-:W-:Y:S01]  /*8820*/  FFMA R9, R81.reuse, R2, R9 ;  /* 0x0000000251097223 */ /* 0x040fe20000000009 */
[----:B------:R-:W-:Y:S02]  /*8830*/  HADD2.F32 R2, -RZ, R97.H1_H1 ;  /* 0x30000061ff027230 */ /* 0x000fe40000004100 */
[C---:B------:R-:W-:Y:S01]  /*8840*/  FMUL R15, R78.reuse, R15 ;  /* 0x0000000f4e0f7220 */ /* 0x040fe20000400000 */
[----:B------:R-:W-:Y:S01]  /*8850*/  FFMA R10, R81, R0, R10 ;  /* 0x00000000510a7223 */ /* 0x000fe2000000000a */
[----:B------:R-:W-:Y:S01]  /*8860*/  HADD2.F32 R0, -RZ, R98.H1_H1 ;  /* 0x30000062ff007230 */ /* 0x000fe20000004100 */
[----:B------:R-:W-:Y:S01]  /*8870*/  F2FP.F16.F32.PACK_AB R94, R5, R4 ;  /* 0x00000004055e723e */ /* 0x000fe200000000ff */
[--C-:B------:R-:W-:Y:S02]  /*8880*/  HADD2.F32 R5, -RZ, R104.reuse.H0_H0 ;  /* 0x20000068ff057230 */ /* 0x100fe40000004100 */
[C---:B------:R-:W-:Y:S01]  /*8890*/  FFMA R15, R81.reuse, R2, R15 ;  /* 0x00000002510f7223 */ /* 0x040fe2000000000f */
[--C-:B------:R-:W-:Y:S02]  /*88a0*/  HADD2.F32 R2, -RZ, R99.reuse.H1_H1 ;  /* 0x30000063ff027230 */ /* 0x100fe40000004100 */
[C---:B------:R-:W-:Y:S01]  /*88b0*/  FFMA R12, R81.reuse, R3, R12 ;  /* 0x00000003510c7223 */ /* 0x040fe2000000000c */
[----:B------:R-:W-:Y:S02]  /*88c0*/  HADD2.F32 R3, -RZ, R99.H0_H0 ;  /* 0x20000063ff037230 */ /* 0x000fe40000004100 */
[C---:B------:R-:W-:Y:S01]  /*88d0*/  FMUL R19, R78.reuse, R19 ;  /* 0x000000134e137220 */ /* 0x040fe20000400000 */
[----:B------:R-:W-:Y:S02]  /*88e0*/  HADD2.F32 R4, -RZ, R107.H1_H1 ;  /* 0x3000006bff047230 */ /* 0x000fe40000004100 */
[C---:B------:R-:W-:Y:S01]  /*88f0*/  FFMA R13, R81.reuse, R0, R13 ;  /* 0x00000000510d7223 */ /* 0x040fe2000000000d */
[----:B------:R-:W-:Y:S02]  /*8900*/  HADD2.F32 R0, -RZ, R104.H1_H1 ;  /* 0x30000068ff007230 */ /* 0x000fe40000004100 */
[C---:B------:R-:W-:Y:S01]  /*8910*/  FFMA R14, R81.reuse, R3, R14 ;  /* 0x00000003510e7223 */ /* 0x040fe2000000000e */
[--C-:B------:R-:W-:Y:S02]  /*8920*/  HADD2.F32 R3, -RZ, R106.reuse.H0_H0 ;  /* 0x2000006aff037230 */ /* 0x100fe40000004100 */
[C---:B------:R-:W-:Y:S01]  /*8930*/  FFMA R19, R81.reuse, R2, R19 ;  /* 0x0000000251137223 */ /* 0x040fe20000000013 */
[----:B------:R-:W-:Y:S02]  /*8940*/  HADD2.F32 R2, -RZ, R105.H0_H0 ;  /* 0x20000069ff027230 */ /* 0x000fe40000004100 */
[C---:B------:R-:W-:Y:S01]  /*8950*/  FFMA R16, R81.reuse, R5, R16 ;  /* 0x0000000551107223 */ /* 0x040fe20000000010 */
[----:B------:R-:W-:Y:S02]  /*8960*/  HADD2.F32 R5, -RZ, R107.H0_H0 ;  /* 0x2000006bff057230 */ /* 0x000fe40000004100 */
[C---:B------:R-:W-:Y:S01]  /*8970*/  FFMA R17, R81.reuse, R0, R17 ;  /* 0x0000000051117223 */ /* 0x040fe20000000011 */
[----:B------:R-:W-:Y:S02]  /*8980*/  HADD2.F32 R0, -RZ, R105.H1_H1 ;  /* 0x30000069ff007230 */ /* 0x000fe40000004100 */
[C---:B------:R-:W-:Y:S01]  /*8990*/  FMUL R23, R78.reuse, R23 ;  /* 0x000000174e177220 */ /* 0x040fe20000400000 */
[C---:B------:R-:W-:Y:S01]  /*89a0*/  FFMA R18, R81.reuse, R2, R18 ;  /* 0x0000000251127223 */ /* 0x040fe20000000012 */
[----:B------:R-:W-:Y:S02]  /*89b0*/  HADD2.F32 R2, -RZ, R106.H1_H1 ;  /* 0x3000006aff027230 */ /* 0x000fe40000004100 */
[C---:B------:R-:W-:Y:S01]  /*89c0*/  FMUL R27, R78.reuse, R27 ;  /* 0x0000001b4e1b7220 */ /* 0x040fe20000400000 */
[C---:B------:R-:W-:Y:S01]  /*89d0*/  FFMA R23, R81.reuse, R0, R23 ;  /* 0x0000000051177223 */ /* 0x040fe20000000017 */
[----:B------:R-:W-:Y:S02]  /*89e0*/  HADD2.F32 R0, -RZ, R112.H0_H0 ;  /* 0x20000070ff007230 */ /* 0x000fe40000004100 */
[C---:B------:R-:W-:Y:S01]  /*89f0*/  FFMA R20, R81.reuse, R3, R20 ;  /* 0x0000000351147223 */ /* 0x040fe20000000014 */
[----:B------:R-:W-:Y:S02]  /*8a00*/  HADD2.F32 R3, -RZ, R114.H0_H0 ;  /* 0x20000072ff037230 */ /* 0x000fe40000004100 */
[C---:B------:R-:W-:Y:S01]  /*8a10*/  FFMA R21, R81.reuse, R2, R21 ;  /* 0x0000000251157223 */ /* 0x040fe20000000015 */
[C---:B------:R-:W-:Y:S01]  /*8a20*/  FFMA R22, R81.reuse, R5, R22 ;  /* 0x0000000551167223 */ /* 0x040fe20000000016 */
[C---:B------:R-:W-:Y:S01]  /*8a30*/  FFMA R27, R81.reuse, R4, R27 ;  /* 0x00000004511b7223 */ /* 0x040fe2000000001b */
[C---:B------:R-:W-:Y:S01]  /*8a40*/  FFMA R24, R81.reuse, R0, R24 ;  /* 0x0000000051187223 */ /* 0x040fe20000000018 */
[----:B------:R-:W-:Y:S02]  /*8a50*/  HADD2.F32 R2, -RZ, R112.H1_H1 ;  /* 0x30000070ff027230 */ /* 0x000fe40000004100 */
[C---:B------:R-:W-:Y:S01]  /*8a60*/  FMUL R31, R78.reuse, R31 ;  /* 0x0000001f4e1f7220 */ /* 0x040fe20000400000 */
[----:B------:R-:W-:Y:S02]  /*8a70*/  HADD2.F32 R0, -RZ, R113.H0_H0 ;  /* 0x20000071ff007230 */ /* 0x000fe40000004100 */
[C---:B------:R-:W-:Y:S01]  /*8a80*/  FMUL R35, R78.reuse, R35 ;  /* 0x000000234e237220 */ /* 0x040fe20000400000 */
[----:B------:R-:W-:Y:S02]  /*8a90*/  HADD2.F32 R5, -RZ, R115.H0_H0 ;  /* 0x20000073ff057230 */ /* 0x000fe40000004100 */
[C---:B------:R-:W-:Y:S01]  /*8aa0*/  FFMA R25, R81.reuse, R2, R25 ;  /* 0x0000000251197223 */ /* 0x040fe20000000019 */
[----:B------:R-:W-:Y:S02]  /*8ab0*/  HADD2.F32 R2, -RZ, R114.H1_H1 ;  /* 0x30000072ff027230 */ /* 0x000fe40000004100 */
[----:B------:R-:W-:Y:S01]  /*8ac0*/  FFMA R26, R81, R0, R26 ;  /* 0x00000000511a7223 */ /* 0x000fe2000000001a */
[----:B------:R-:W-:Y:S02]  /*8ad0*/  HADD2.F32 R0, -RZ, R113.H1_H1 ;  /* 0x30000071ff007230 */ /* 0x000fe40000004100 */
[C---:B------:R-:W-:Y:S01]  /*8ae0*/  FMUL R39, R78.reuse, R39 ;  /* 0x000000274e277220 */ /* 0x040fe20000400000 */
[----:B------:R-:W-:Y:S01]  /*8af0*/  HADD2.F32 R4, -RZ, R115.H1_H1 ;  /* 0x30000073ff047230 */ /* 0x000fe20000004100 */
[----:B------:R-:W-:Y:S01]  /*8b00*/  F2FP.F16.F32.PACK_AB R95, R11, R6 ;  /* 0x000000060b5f723e */ /* 0x000fe200000000ff */
[C---:B------:R-:W-:Y:S01]  /*8b10*/  FMUL R43, R78.reuse, R43 ;  /* 0x0000002b4e2b7220 */ /* 0x040fe20000400000 */
[C---:B------:R-:W-:Y:S01]  /*8b20*/  FFMA R31, R81.reuse, R0, R31 ;  /* 0x00000000511f7223 */ /* 0x040fe2000000001f */
[--C-:B------:R-:W-:Y:S02]  /*8b30*/  HADD2.F32 R0, -RZ, R120.reuse.H0_H0 ;  /* 0x20000078ff007230 */ /* 0x100fe40000004100 */
[C---:B------:R-:W-:Y:S01]  /*8b40*/  FFMA R28, R81.reuse, R3, R28 ;  /* 0x00000003511c7223 */ /* 0x040fe2000000001c */
[----:B------:R1:W-:Y:S01]  /*8b50*/  STS.128 [R178+UR48+0x8400], R92 ;  /* 0x0084005cb2007988 */ /* 0x0003e20008000c30 */
[C---:B------:R-:W-:Y:S01]  /*8b60*/  FFMA R29, R81.reuse, R2, R29 ;  /* 0x00000002511d7223 */ /* 0x040fe2000000001d */
[C---:B------:R-:W-:Y:S01]  /*8b70*/  FFMA R30, R81.reuse, R5, R30 ;  /* 0x00000005511e7223 */ /* 0x040fe2000000001e */
[C---:B------:R-:W-:Y:S01]  /*8b80*/  FFMA R35, R81.reuse, R4, R35 ;  /* 0x0000000451237223 */ /* 0x040fe20000000023 */
[----:B------:R-:W-:Y:S02]  /*8b90*/  HADD2.F32 R2, -RZ, R120.H1_H1 ;  /* 0x30000078ff027230 */ /* 0x000fe40000004100 */
[----:B------:R-:W-:Y:S01]  /*8ba0*/  FFMA R32, R81, R0, R32 ;  /* 0x0000000051207223 */ /* 0x000fe20000000020 */
[--C-:B------:R-:W-:Y:S01]  /*8bb0*/  HADD2.F32 R3, -RZ, R121.reuse.H0_H0 ;  /* 0x20000079ff037230 */ /* 0x100fe20000004100 */
[----:B------:R-:W-:Y:S01]  /*8bc0*/  F2FP.F16.F32.PACK_AB R8, R9, R8 ;  /* 0x000000080908723e */ /* 0x000fe200000000ff */
[----:B------:R-:W-:Y:S02]  /*8bd0*/  HADD2.F32 R0, -RZ, R121.H1_H1 ;  /* 0x30000079ff007230 */ /* 0x000fe40000004100 */
[C---:B------:R-:W-:Y:S01]  /*8be0*/  FFMA R33, R81.reuse, R2, R33 ;  /* 0x0000000251217223 */ /* 0x040fe20000000021 */
[--C-:B------:R-:W-:Y:S02]  /*8bf0*/  HADD2.F32 R5, -RZ, R123.reuse.H0_H0 ;  /* 0x2000007bff057230 */ /* 0x100fe40000004100 */
[C---:B------:R-:W-:Y:S01]  /*8c00*/  FFMA R34, R81.reuse, R3, R34 ;  /* 0x0000000351227223 */ /* 0x040fe20000000022 */
[--C-:B------:R-:W-:Y:S02]  /*8c10*/  HADD2.F32 R3, -RZ, R122.reuse.H0_H0 ;  /* 0x2000007aff037230 */ /* 0x100fe40000004100 */
[----:B------:R-:W-:Y:S01]  /*8c20*/  FFMA R39, R81, R0, R39 ;  /* 0x0000000051277223 */ /* 0x000fe20000000027 */
[----:B------:R-:W-:Y:S01]  /*8c30*/  HADD2.F32 R0, -RZ, R122.H1_H1 ;  /* 0x3000007aff007230 */ /* 0x000fe20000004100 */
[----:B------:R-:W-:Y:S01]  /*8c40*/  F2FP.F16.F32.PACK_AB R9, R15, R10 ;  /* 0x0000000a0f09723e */ /* 0x000fe200000000ff */
[----:B------:R-:W-:Y:S02]  /*8c50*/  HADD2.F32 R2, -RZ, R123.H1_H1 ;  /* 0x3000007bff027230 */ /* 0x000fe40000004100 */
[C---:B------:R-:W-:Y:S01]  /*8c60*/  FFMA R36, R81.reuse, R3, R36 ;  /* 0x0000000351247223 */ /* 0x040fe20000000024 */
[--C-:B------:R-:W-:Y:S02]  /*8c70*/  HADD2.F32 R3, -RZ, R129.reuse.H0_H0 ;  /* 0x20000081ff037230 */ /* 0x100fe40000004100 */
[C---:B------:R-:W-:Y:S01]  /*8c80*/  FFMA R37, R81.reuse, R0, R37 ;  /* 0x0000000051257223 */ /* 0x040fe20000000025 */
[C---:B------:R-:W-:Y:S01]  /*8c90*/  FFMA R38, R81.reuse, R5, R38 ;  /* 0x0000000551267223 */ /* 0x040fe20000000026 */
[--C-:B------:R-:W-:Y:S02]  /*8ca0*/  HADD2.F32 R0, -RZ, R128.reuse.H0_H0 ;  /* 0x20000080ff007230 */ /* 0x100fe40000004100 */
[----:B------:R-:W-:Y:S01]  /*8cb0*/  FFMA R43, R81, R2, R43 ;  /* 0x00000002512b7223 */ /* 0x000fe2000000002b */
[----:B------:R-:W-:Y:S01]  /*8cc0*/  HADD2.F32 R2, -RZ, R128.H1_H1 ;  /* 0x30000080ff027230 */ /* 0x000fe20000004100 */
[----:B------:R-:W-:Y:S01]  /*8cd0*/  F2FP.F16.F32.PACK_AB R10, R13, R12 ;  /* 0x0000000c0d0a723e */ /* 0x000fe200000000ff */
[C---:B------:R-:W-:Y:S01]  /*8ce0*/  FMUL R47, R78.reuse, R47 ;  /* 0x0000002f4e2f7220 */ /* 0x040fe20000400000 */
[----:B------:R-:W-:Y:S01]  /*8cf0*/  F2FP.F16.F32.PACK_AB R11, R19, R14 ;  /* 0x0000000e130b723e */ /* 0x000fe200000000ff */
[C---:B------:R-:W-:Y:S01]  /*8d00*/  FFMA R40, R81.reuse, R0, R40 ;  /* 0x0000000051287223 */ /* 0x040fe20000000028 */
[----:B------:R-:W-:Y:S02]  /*8d10*/  HADD2.F32 R0, -RZ, R129.H1_H1 ;  /* 0x30000081ff007230 */ /* 0x000fe40000004100 */
[C---:B------:R-:W-:Y:S01]  /*8d20*/  FFMA R41, R81.reuse, R2, R41 ;  /* 0x0000000251297223 */ /* 0x040fe20000000029 */
[----:B------:R-:W-:Y:S01]  /*8d30*/  FFMA R42, R81, R3, R42 ;  /* 0x00000003512a7223 */ /* 0x000fe2000000002a */
[----:B------:R1:W-:Y:S01]  /*8d40*/  STS.128 [R179+0x8400], R8 ;  /* 0x00840008b3007388 */ /* 0x0003e20000000c00 */
[--C-:B------:R-:W-:Y:S01]  /*8d50*/  HADD2.F32 R3, -RZ, R130.reuse.H0_H0 ;  /* 0x20000082ff037230 */ /* 0x100fe20000004100 */
[----:B------:R-:W-:Y:S01]  /*8d60*/  F2FP.F16.F32.PACK_AB R16, R17, R16 ;  /* 0x000000101110723e */ /* 0x000fe200000000ff */
[----:B------:R-:W-:Y:S01]  /*8d70*/  HADD2.F32 R2, -RZ, R130.H1_H1 ;  /* 0x30000082ff027230 */ /* 0x000fe20000004100 */
[----:B------:R-:W-:Y:S01]  /*8d80*/  F2FP.F16.F32.PACK_AB R17, R23, R18 ;  /* 0x000000121711723e */ /* 0x000fe200000000ff */
[----:B------:R-:W-:Y:S01]  /*8d90*/  FFMA R47, R81, R0, R47 ;  /* 0x00000000512f7223 */ /* 0x000fe2000000002f */
[--C-:B------:R-:W-:Y:S01]  /*8da0*/  HADD2.F32 R5, -RZ, R131.reuse.H0_H0 ;  /* 0x20000083ff057230 */ /* 0x100fe20000004100 */
[----:B------:R-:W-:Y:S01]  /*8db0*/  F2FP.F16.F32.PACK_AB R18, R21, R20 ;  /* 0x000000141512723e */ /* 0x000fe200000000ff */
[----:B------:R-:W-:Y:S01]  /*8dc0*/  HADD2.F32 R0, -RZ, R131.H1_H1 ;  /* 0x30000083ff007230 */ /* 0x000fe20000004100 */
[----:B------:R-:W-:Y:S01]  /*8dd0*/  F2FP.F16.F32.PACK_AB R19, R27, R22 ;  /* 0x000000161b13723e */ /* 0x000fe200000000ff */
[C---:B------:R-:W-:Y:S01]  /*8de0*/  FMUL R51, R78.reuse, R51 ;  /* 0x000000334e337220 */ /* 0x040fe20000400000 */
[C---:B------:R-:W-:Y:S01]  /*8df0*/  FFMA R44, R81.reuse, R3, R44 ;  /* 0x00000003512c7223 */ /* 0x040fe2000000002c */
[C---:B------:R-:W-:Y:S01]  /*8e00*/  FFMA R45, R81.reuse, R2, R45 ;  /* 0x00000002512d7223 */ /* 0x040fe2000000002d */
[C---:B------:R-:W-:Y:S01]  /*8e10*/  FFMA R46, R81.reuse, R5, R46 ;  /* 0x00000005512e7223 */ /* 0x040fe2000000002e */
[----:B------:R1:W-:Y:S01]  /*8e20*/  STS.128 [R177+0x8400], R16 ;  /* 0x00840010b1007388 */ /* 0x0003e20000000c00 */
[----:B------:R-:W-:Y:S01]  /*8e30*/  FFMA R51, R81, R0, R51 ;  /* 0x0000000051337223 */ /* 0x000fe20000000033 */
[--C-:B------:R-:W-:Y:S01]  /*8e40*/  HADD2.F32 R3, -RZ, R136.reuse.H0_H0 ;  /* 0x20000088ff037230 */ /* 0x100fe20000004100 */
[----:B------:R-:W-:Y:S01]  /*8e50*/  F2FP.F16.F32.PACK_AB R24, R25, R24 ;  /* 0x000000181918723e */ /* 0x000fe200000000ff */
[----:B------:R-:W-:Y:S01]  /*8e60*/  HADD2.F32 R0, -RZ, R136.H1_H1 ;  /* 0x30000088ff007230 */ /* 0x000fe20000004100 */
[----:B------:R-:W-:Y:S01]  /*8e70*/  F2FP.F16.F32.PACK_AB R25, R31, R26 ;  /* 0x0000001a1f19723e */ /* 0x000fe200000000ff */
        /* <DEDUP_REMOVED lines=16> */
[----:B------:R-:W-:Y:S01]  /*8f80*/  FFMA R52, R81, R0, R52 ;  /* 0x0000000051347223 */ /* 0x000fe20000000034 */
[----:B------:R-:W-:Y:S01]  /*8f90*/  F2FP.F16.F32.PACK_AB R35, R43, R38 ;  /* 0x000000262b23723e */ /* 0x000fe200000000ff */
[C---:B------:R-:W-:Y:S01]  /*8fa0*/  FFMA R53, R81.reuse, R2, R53 ;  /* 0x0000000251357223 */ /* 0x040fe20000000035 */
[----:B------:R-:W-:Y:S01]  /*8fb0*/  FFMA R54, R81, R3, R54 ;  /* 0x0000000351367223 */ /* 0x000fe20000000036 */
[----:B------:R-:W-:Y:S01]  /*8fc0*/  HADD2.F32 R0, -RZ, R139.H1_H1 ;  /* 0x3000008bff007230 */ /* 0x000fe20000004100 */
[----:B------:R-:W-:Y:S01]  /*8fd0*/  F2FP.F16.F32.PACK_AB R40, R41, R40 ;  /* 0x000000282928723e */ /* 0x000fe200000000ff */
[----:B------:R1:W-:Y:S01]  /*8fe0*/  STS.128 [R175+0x8400], R32 ;  /* 0x00840020af007388 */ /* 0x0003e20000000c00 */
[C---:B------:R-:W-:Y:S01]  /*8ff0*/  FMUL R59, R78.reuse, R59 ;  /* 0x0000003b4e3b7220 */ /* 0x040fe20000400000 */
[--C-:B------:R-:W-:Y:S01]  /*9000*/  HADD2.F32 R3, -RZ, R144.reuse.H0_H0 ;  /* 0x20000090ff037230 */ /* 0x100fe20000004100 */
[----:B------:R-:W-:Y:S01]  /*9010*/  F2FP.F16.F32.PACK_AB R41, R47, R42 ;  /* 0x0000002a2f29723e */ /* 0x000fe200000000ff */
[----:B------:R-:W-:Y:S01]  /*9020*/  HADD2.F32 R2, -RZ, R144.H1_H1 ;  /* 0x30000090ff027230 */ /* 0x000fe20000004100 */
[----:B------:R-:W-:Y:S01]  /*9030*/  F2FP.F16.F32.PACK_AB R42, R45, R44 ;  /* 0x0000002c2d2a723e */ /* 0x000fe200000000ff */
[--C-:B------:R-:W-:Y:S01]  /*9040*/  HADD2.F32 R5, -RZ, R145.reuse.H0_H0 ;  /* 0x20000091ff057230 */ /* 0x100fe20000004100 */
        /* <DEDUP_REMOVED lines=8> */
[----:B------:R-:W-:Y:S01]  /*90d0*/  FFMA R58, R81, R5, R58 ;  /* 0x00000005513a7223 */ /* 0x000fe2000000003a */
[----:B------:R-:W-:Y:S01]  /*90e0*/  HADD2.F32 R2, -RZ, R146.H1_H1 ;  /* 0x30000092ff027230 */ /* 0x000fe20000004100 */
[----:B------:R-:W-:Y:S01]  /*90f0*/  F2FP.F16.F32.PACK_AB R48, R49, R48 ;  /* 0x000000303130723e */ /* 0x000fe200000000ff */
[--C-:B------:R-:W-:Y:S01]  /*9100*/  HADD2.F32 R5, -RZ, R147.reuse.H0_H0 ;  /* 0x20000093ff057230 */ /* 0x100fe20000004100 */
[----:B------:R-:W-:Y:S01]  /*9110*/  F2FP.F16.F32.PACK_AB R49, R55, R50 ;  /* 0x000000323731723e */ /* 0x000fe200000000ff */
[----:B------:R-:W-:Y:S02]  /*9120*/  HADD2.F32 R4, -RZ, R147.H1_H1 ;  /* 0x30000093ff047230 */ /* 0x000fe40000004100 */
[----:B------:R-:W-:Y:S01]  /*9130*/  FFMA R63, R81, R0, R63 ;  /* 0x00000000513f7223 */ /* 0x000fe2000000003f */
[----:B------:R-:W-:Y:S01]  /*9140*/  FMUL R67, R78, R67 ;  /* 0x000000434e437220 */ /* 0x000fe20000400000 */
[----:B------:R-:W-:Y:S01]  /*9150*/  F2FP.F16.F32.PACK_AB R50, R53, R52 ;  /* 0x000000343532723e */ /* 0x000fe200000000ff */
[----:B------:R-:W-:Y:S01]  /*9160*/  FFMA R60, R81, R3, R60 ;  /* 0x00000003513c7223 */ /* 0x000fe2000000003c */
[----:B------:R-:W-:Y:S01]  /*9170*/  F2FP.F16.F32.PACK_AB R51, R59, R54 ;  /* 0x000000363b33723e */ /* 0x000fe200000000ff */
[C---:B------:R-:W-:Y:S01]  /*9180*/  FFMA R61, R81.reuse, R2, R61 ;  /* 0x00000002513d7223 */ /* 0x040fe2000000003d */
[C---:B------:R-:W-:Y:S01]  /*9190*/  FFMA R62, R81.reuse, R5, R62 ;  /* 0x00000005513e7223 */ /* 0x040fe2000000003e */
[----:B------:R-:W-:Y:S01]  /*91a0*/  FFMA R67, R81, R4, R67 ;  /* 0x0000000451437223 */ /* 0x000fe20000000043 */
[----:B------:R-:W-:Y:S01]  /*91b0*/  F2FP.F16.F32.PACK_AB R56, R57, R56 ;  /* 0x000000383938723e */ /* 0x000fe200000000ff */
[----:B------:R1:W-:Y:S01]  /*91c0*/  STS.128 [R174+0x8400], R48 ;  /* 0x00840030ae007388 */ /* 0x0003e20000000c00 */
[----:B------:R-:W-:Y:S02]  /*91d0*/  F2FP.F16.F32.PACK_AB R57, R63, R58 ;  /* 0x0000003a3f39723e */ /* 0x000fe400000000ff */
        /* <DEDUP_REMOVED lines=22> */
.L_x_112:
[----:B------:R-:W-:Y:S05]  /*9340*/  BSYNC.RECONVERGENT B0 ;  /* 0x0000000000007941 */ /* 0x000fea0003800200 */
.L_x_111:
        /* <DEDUP_REMOVED lines=13> */
[----:B-1----:R-:W-:Y:S04]  /*9420*/  @P1 IADD3 R9, PT, PT, R101, UR48, RZ ;  /* 0x0000003065091c10 */ /* 0x002fe8000fffe0ff */
[----:B------:R-:W-:Y:S01]  /*9430*/  @P1 IADD3 R7, PT, PT, R102, R9, RZ ;  /* 0x0000000966071210 */ /* 0x000fe20007ffe0ff */
[--C-:B------:R-:W-:Y:S02]  /*9440*/  @P1 IMAD.IADD R5, R100, 0x1, R9.reuse ;  /* 0x0000000164051824 */ /* 0x100fe400078e0209 */
[----:B------:R-:W-:Y:S01]  /*9450*/  @P1 IMAD.IADD R2, R110, 0x1, R9 ;  /* 0x000000016e021824 */ /* 0x000fe200078e0209 */
[----:B------:R-:W-:Y:S06]  /*9460*/  @P0 BRA `(.L_x_116) ;  /* 0x00000000000c0947 */ /* 0x000fec0003800000 */
[----:B------:R-:W-:Y:S04]  /*9470*/  SHF.L.U32 R0, R167, 0x1f, RZ ;  /* 0x0000001fa7007819 */ /* 0x000fe800000006ff */
[----:B------:R-:W1:Y:S02]  /*9480*/  SYNCS.PHASECHK.TRANS64.TRYWAIT P0, [R3+URZ+0x20], R0 ;  /* 0x00002000030075a7 */ /* 0x000e6400080011ff */
[----:B-1----:R-:W-:Y:S05]  /*9490*/  @!P0 BRA `(.L_x_117) ;  /* 0x0000001c00f48947 */ /* 0x002fea0003800000 */
.L_x_116:
[----:B------:R-:W-:Y:S05]  /*94a0*/  BSYNC B0 ;  /* 0x0000000000007941 */ /* 0x000fea0003800000 */
.L_x_115:
[----:B------:R-:W-:Y:S11]  /*94b0*/  ISETP.NE.AND P0, PT, R108, RZ, PT ;  /* 0x000000ff6c00720c */ /* 0x000ff60003f05270 */
[----:B------:R-:W-:Y:S02]  /*94c0*/  @!UPT UIADD3 URZ, UPT, UPT, URZ, URZ, URZ ;  /* 0x000000fffffff290 */ /* 0x000fe4000fffe0ff */
[----:B------:R2:W3:Y:S01]  /*94d0*/  @P0 LDS.128 R88, [R101+UR48+0x400] ;  /* 0x0004003065580984 */ /* 0x0004e20008000c00 */
[----:B-1----:R-:W-:Y:S01]  /*94e0*/  @P0 IMAD.IADD R3, R102, 0x1, R5 ;  /* 0x0000000166030824 */ /* 0x002fe200078e0205 */
[C---:B------:R-:W-:Y:S01]  /*94f0*/  @P0 IADD3 R4, PT, PT, R110.reuse, R5, RZ ;  /* 0x000000056e040210 */ /* 0x040fe20007ffe0ff */
[C---:B------:R-:W-:Y:S01]  /*9500*/  @P0 IMAD.IADD R0, R110.reuse, 0x1, R7 ;  /* 0x000000016e000824 */ /* 0x040fe200078e0207 */
[----:B------:R2:W4:Y:S02]  /*9510*/  @P0 LDS.128 R96, [R2+0x400] ;  /* 0x0004000002600984 */ /* 0x0005240000000c00 */
[----:B------:R-:W-:Y:S02]  /*9520*/  @P0 IADD3 R110, PT, PT, R110, R3, RZ ;  /* 0x000000036e6e0210 */ /* 0x000fe40007ffe0ff */
[----:B------:R2:W1:Y:S04]  /*9530*/  @P0 LDS.128 R104, [R7+0x400] ;  /* 0x0004000007680984 */ /* 0x0004680000000c00 */
[----:B------:R2:W1:Y:S04]  /*9540*/  @P0 LDS.128 R112, [R0+0x400] ;  /* 0x0004000000700984 */ /* 0x0004680000000c00 */
[----:B------:R2:W1:Y:S04]  /*9550*/  @P0 LDS.128 R120, [R5+0x400] ;  /* 0x0004000005780984 */ /* 0x0004680000000c00 */
[----:B------:R2:W1:Y:S04]  /*9560*/  @P0 LDS.128 R128, [R4+0x400] ;  /* 0x0004000004800984 */ /* 0x0004680000000c00 */
[----:B------:R2:W1:Y:S04]  /*9570*/  @P0 LDS.128 R136, [R3+0x400] ;  /* 0x0004000003880984 */ /* 0x0004680000000c00 */
[----:B------:R2:W1:Y:S02]  /*9580*/  @P0 LDS.128 R144, [R110+0x400] ;  /* 0x000400006e900984 */ /* 0x0004640000000c00 */
.L_x_114:
[----:B------:R-:W-:Y:S05]  /*9590*/  BSYNC B1 ;  /* 0x0000000000017941 */ /* 0x000fea0003800000 */
.L_x_113:
[----:B--2---:R-:W-:Y:S05]  /*95a0*/  VIADD R3, R80, 0xc0 ;  /* 0x000000c050037836 */ /* 0x004fea0000000000 */
[----:B------:R-:W-:Y:S04]  /*95b0*/  SHF.R.U32.HI R3, RZ, 0x15, R3 ;  /* 0x00000015ff037819 */ /* 0x000fe80000011603 */
[----:B------:R-:W-:Y:S11]  /*95c0*/  LOP3.LUT P0, RZ, R3, 0x3, R162, 0x48, !PT ;  /* 0x0000000303ff7812 */ /* 0x000ff600078048a2 */
[----:B------:R-:W-:Y:S02]  /*95d0*/  @!UPT UIADD3 URZ, UPT, UPT, URZ, URZ, URZ ;  /* 0x000000fffffff290 */ /* 0x000fe4000fffe0ff */
[----:B------:R-:W-:Y:S05]  /*95e0*/  @!P0 BRA `(.L_x_118) ;  /* 0x0000000000408947 */ /* 0x000fea0003800000 */
[----:B------:R-:W2:Y:S01]  /*95f0*/  LDCU.64 UR8, c[0x4][0x70] ;  /* 0x01000e00ff0877ac */ /* 0x000ea20008000a00 */
[----:B------:R-:W-:Y:S01]  /*9600*/  MOV R3, 0x0 ;  /* 0x0000000000037802 */ /* 0x000fe20000000f00 */
[----:B------:R-:W-:Y:S02]  /*9610*/  HFMA2 R12, -RZ, RZ, 0, 5.9604644775390625e-08 ;  /* 0x00000001ff0c7431 */ /* 0x000fe400000001ff */
[----:B-1----:R-:W-:Y:S02]  /*9620*/  IMAD.MOV.U32 R8, RZ, RZ, 0x192 ;  /* 0x00000192ff087424 */ /* 0x002fe400078e00ff */
[----:B------:R-:W-:Y:S01]  /*9630*/  IMAD.MOV.U32 R13, RZ, RZ, RZ ;  /* 0x000000ffff0d7224 */ /* 0x000fe200078e00ff */
[----:B------:R-:W1:Y:S01]  /*9640*/  LDCU.64 UR6, c[0x4][0x78] ;  /* 0x01000f00ff0677ac */ /* 0x000e620008000a00 */
[----:B------:R-:W3:Y:S01]  /*9650*/  LDC.64 R2, c[0x4][R3] ;  /* 0x0100000003027b82 */ /* 0x000ee20000000a00 */
[----:B------:R-:W5:Y:S01]  /*9660*/  LDCU.64 UR4, c[0x4][0x10] ;  /* 0x01000200ff0477ac */ /* 0x000f620008000a00 */
[----:B--2---:R-:W-:Y:S01]  /*9670*/  MOV R5, UR9 ;  /* 0x0000000900057c02 */ /* 0x004fe20008000f00 */
[----:B------:R-:W-:Y:S01]  /*9680*/  IMAD.U32 R4, RZ, RZ, UR8 ;  /* 0x00000008ff047e24 */ /* 0x000fe2000f8e00ff */
[----:B-1----:R-:W-:Y:S01]  /*9690*/  MOV R7, UR7 ;  /* 0x0000000700077c02 */ /* 0x002fe20008000f00 */
[----:B------:R-:W-:Y:S01]  /*96a0*/  IMAD.U32 R6, RZ, RZ, UR6 ;  /* 0x00000006ff067e24 */ /* 0x000fe2000f8e00ff */
[----:B-----5:R-:W-:Y:S01]  /*96b0*/  MOV R11, UR5 ;  /* 0x00000005000b7c02 */ /* 0x020fe20008000f00 */
[----:B------:R-:W-:Y:S02]  /*96c0*/  IMAD.U32 R10, RZ, RZ, UR4 ;  /* 0x00000004ff0a7e24 */ /* 0x000fe4000f8e00ff */
[----:B------:R-:W-:Y:S07]  /*96d0*/  LEPC R20, `(.L_x_118) ;  /* 0x000000001014794e */ /* 0x000fee0000000000 */
[----:B---34-:R-:W-:Y:S05]  /*96e0*/  CALL.ABS.NOINC R2 ;  /* 0x0000000002007343 */ /* 0x018fea0003c00000 */
.L_x_118:
[----:B------:R-:W-:Y:S01]  /*96f0*/  ISETP.NE.AND P0, PT, R170, RZ, PT ;  /* 0x000000ffaa00720c */ /* 0x000fe20003f05270 */
[----:B------:R-:W-:Y:S05]  /*9700*/  WARPSYNC.ALL ;  /* 0x0000000000007948 */ /* 0x000fea0003800000 */
[----:B------:R-:W-:Y:S01]  /*9710*/  R2UR UR4, R80 ;  /* 0x00000000500472ca */ /* 0x000fe200000e0000 */
[--C-:B---3--:R-:W-:Y:S01]  /*9720*/  HADD2.F32 R82, -RZ, R88.reuse.H0_H0 ;  /* 0x20000058ff527230 */ /* 0x108fe20000004100 */
[----:B------:R-:W-:Y:S01]  /*9730*/  R2UR UR5, R87 ;  /* 0x00000000570572ca */ /* 0x000fe200000e0000 */
[----:B------:R-:W-:Y:S01]  /*9740*/  HADD2.F32 R84, -RZ, R88.H1_H1 ;  /* 0x30000058ff547230 */ /* 0x000fe20000004100 */
[----:B------:R-:W-:Y:S01]  /*9750*/  BSSY.RECONVERGENT B0, `(.L_x_119) ;  /* 0x00000fd000007945 */ /* 0x000fe20003800200 */
[--C-:B------:R-:W-:Y:S02]  /*9760*/  HADD2.F32 R83, -RZ, R89.reuse.H0_H0 ;  /* 0x20000059ff537230 */ /* 0x100fe40000004100 */
[----:B------:R-:W-:Y:S02]  /*9770*/  HADD2.F32 R86, -RZ, R89.H1_H1 ;  /* 0x30000059ff567230 */ /* 0x000fe40000004100 */
[--C-:B------:R-:W-:Y:S02]  /*9780*/  HADD2.F32 R85, -RZ, R90.reuse.H0_H0 ;  /* 0x2000005aff557230 */ /* 0x100fe40000004100 */
[----:B------:R-:W-:Y:S02]  /*9790*/  HADD2.F32 R88, -RZ, R90.H1_H1 ;  /* 0x3000005aff587230 */ /* 0x000fe40000004100 */
[----:B-1----:R-:W1:Y:S01]  /*97a0*/  LDTM.x64 R4, tmem[UR4+0xc0] ;  /* 0x0000c004000479ee */ /* 0x002e620008340000 */
[----:B------:R-:W-:Y:S01]  /*97b0*/  NOP ;  /* 0x0000000000007918 */ /* 0x000fe20000000000 */
[----:B------:R-:W-:Y:S01]  /*97c0*/  UIADD3 UR5, UPT, UPT, UR5, 0xa0, URZ ;  /* 0x000000a005057890 */ /* 0x000fe2000fffe0ff */
[--C-:B------:R-:W-:Y:S02]  /*97d0*/  HADD2.F32 R87, -RZ, R91.reuse.H0_H0 ;  /* 0x2000005bff577230 */ /* 0x100fe40000004100 */
[----:B------:R-:W-:Y:S01]  /*97e0*/  HADD2.F32 R90, -RZ, R91.H1_H1 ;  /* 0x3000005bff5a7230 */ /* 0x000fe20000004100 */
[----:B------:R-:W-:Y:S01]  /*97f0*/  UPRMT UR5, UR37, 0x654, UR5 ;  /* 0x0000065425057896 */ /* 0x000fe20008000005 */
[--C-:B----4-:R-:W-:Y:S02]  /*9800*/  HADD2.F32 R89, -RZ, R96.reuse.H0_H0 ;  /* 0x20000060ff597230 */ /* 0x110fe40000004100 */
[----:B------:R-:W-:Y:S02]  /*9810*/  HADD2.F32 R91, -RZ, R96.H1_H1 ;  /* 0x30000060ff5b7230 */ /* 0x000fe40000004100 */
[--C-:B------:R-:W-:Y:S02]  /*9820*/  HADD2.F32 R92, -RZ, R97.reuse.H0_H0 ;  /* 0x20000061ff5c7230 */ /* 0x100fe40000004100 */
[----:B------:R-:W-:Y:S02]  /*9830*/  HADD2.F32 R94, -RZ, R97.H1_H1 ;  /* 0x30000061ff5e7230 */ /* 0x000fe40000004100 */
[----:B-1----:R-:W-:Y:S01]  /*9840*/  SYNCS.ARRIVE.TRANS64.RED.A1T0 RZ, [UR5], RZ ;  /* 0x000000ffffff79a7 */ /* 0x002fe20008100405 */
[--C-:B------:R-:W-:Y:S02]  /*9850*/  HADD2.F32 R93, -RZ, R98.reuse.H0_H0 ;  /* 0x20000062ff5d7230 */ /* 0x100fe40000004100 */
[----:B------:R-:W-:Y:S02]  /*9860*/  HADD2.F32 R96, -RZ, R98.H1_H1 ;  /* 0x30000062ff607230 */ /* 0x000fe40000004100 */
[--C-:B------:R-:W-:Y:S02]  /*9870*/  HADD2.F32 R95, -RZ, R99.reuse.H0_H0 ;  /* 0x20000063ff5f7230 */ /* 0x100fe40000004100 */
[----:B------:R-:W-:Y:S02]  /*9880*/  HADD2.F32 R98, -RZ, R99.H1_H1 ;  /* 0x30000063ff627230 */ /* 0x000fe40000004100 */
[C---:B------:R-:W-:Y:S01]  /*9890*/  FMUL R4, R78.reuse, R4 ;  /* 0x000000044e047220 */ /* 0x040fe20000400000 */
[C---:B------:R-:W-:Y:S01]  /*98a0*/  FMUL R5, R78.reuse, R5 ;  /* 0x000000054e057220 */ /* 0x040fe20000400000 */
[C---:B------:R-:W-:Y:S01]  /*98b0*/  FMUL R6, R78.reuse, R6 ;  /* 0x000000064e067220 */ /* 0x040fe20000400000 */
[C---:B------:R-:W-:Y:S01]  /*98c0*/  FMUL R7, R78.reuse, R7 ;  /* 0x000000074e077220 */ /* 0x040fe20000400000 */
[C---:B------:R-:W-:Y:S01]  /*98d0*/  FFMA R4, R81.reuse, R82, R4 ;  /* 0x0000005251047223 */ /* 0x040fe20000000004 */
[C---:B------:R-:W-:Y:S01]  /*98e0*/  FFMA R5, R81.reuse, R84, R5 ;  /* 0x0000005451057223 */ /* 0x040fe20000000005 */
[C---:B------:R-:W-:Y:S01]  /*98f0*/  FFMA R6, R81.reuse, R83, R6 ;  /* 0x0000005351067223 */ /* 0x040fe20000000006 */
[----:B------:R-:W-:Y:S01]  /*9900*/  FFMA R7, R81, R86, R7 ;  /* 0x0000005651077223 */ /* 0x000fe20000000007 */
[C---:B------:R-:W-:Y:S01]  /*9910*/  FMUL R8, R78.reuse, R8 ;  /* 0x000000084e087220 */ /* 0x040fe20000400000 */
[C---:B------:R-:W-:Y:S01]  /*9920*/  FMUL R9, R78.reuse, R9 ;  /* 0x000000094e097220 */ /* 0x040fe20000400000 */
[----:B------:R-:W-:Y:S01]  /*9930*/  F2FP.F16.F32.PACK_AB R4, R5, R4 ;  /* 0x000000040504723e */ /* 0x000fe200000000ff */
[C---:B------:R-:W-:Y:S01]  /*9940*/  FMUL R10, R78.reuse, R10 ;  /* 0x0000000a4e0a7220 */ /* 0x040fe20000400000 */
[----:B------:R-:W-:Y:S01]  /*9950*/  F2FP.F16.F32.PACK_AB R5, R7, R6 ;  /* 0x000000060705723e */ /* 0x000fe200000000ff */
[C---:B------:R-:W-:Y:S01]  /*9960*/  FFMA R8, R81.reuse, R85, R8 ;  /* 0x0000005551087223 */ /* 0x040fe20000000008 */
[C---:B------:R-:W-:Y:S01]  /*9970*/  FFMA R9, R81.reuse, R88, R9 ;  /* 0x0000005851097223 */ /* 0x040fe20000000009 */
[----:B------:R-:W-:Y:S01]  /*9980*/  FFMA R10, R81, R87, R10 ;  /* 0x00000057510a7223 */ /* 0x000fe2000000000a */
[C---:B------:R-:W-:Y:S01]  /*9990*/  FMUL R11, R78.reuse, R11 ;  /* 0x0000000b4e0b7220 */ /* 0x040fe20000400000 */
[C---:B------:R-:W-:Y:S01]  /*99a0*/  FMUL R0, R78.reuse, R12 ;  /* 0x0000000c4e007220 */ /* 0x040fe20000400000 */
[C---:B------:R-:W-:Y:S01]  /*99b0*/  FMUL R2, R78.reuse, R13 ;  /* 0x0000000d4e027220 */ /* 0x040fe20000400000 */
[----:B------:R-:W-:Y:S01]  /*99c0*/  F2FP.F16.F32.PACK_AB R6, R9, R8 ;  /* 0x000000080906723e */ /* 0x000fe200000000ff */
[C---:B------:R-:W-:Y:S01]  /*99d0*/  FFMA R11, R81.reuse, R90, R11 ;  /* 0x0000005a510b7223 */ /* 0x040fe2000000000b */
[C---:B------:R-:W-:Y:S01]  /*99e0*/  FFMA R0, R81.reuse, R89, R0 ;  /* 0x0000005951007223 */ /* 0x040fe20000000000 */
[----:B------:R-:W-:Y:S01]  /*99f0*/  FFMA R2, R81, R91, R2 ;  /* 0x0000005b51027223 */ /* 0x000fe20000000002 */
[C---:B------:R-:W-:Y:S01]  /*9a00*/  FMUL R3, R78.reuse, R14 ;  /* 0x0000000e4e037220 */ /* 0x040fe20000400000 */
[C---:B------:R-:W-:Y:S01]  /*9a10*/  FMUL R15, R78.reuse, R15 ;  /* 0x0000000f4e0f7220 */ /* 0x040fe20000400000 */
[----:B------:R-:W-:Y:S01]  /*9a20*/  F2FP.F16.F32.PACK_AB R7, R11, R10 ;  /* 0x0000000a0b07723e */ /* 0x000fe200000000ff */
[----:B------:R-:W-:Y:S01]  /*9a30*/  FMUL R12, R78, R16 ;  /* 0x000000104e0c7220 */ /* 0x000fe20000400000 */
[----:B------:R-:W-:Y:S01]  /*9a40*/  F2FP.F16.F32.PACK_AB R8, R2, R0 ;  /* 0x000000000208723e */ /* 0x000fe200000000ff */
[C---:B------:R-:W-:Y:S01]  /*9a50*/  FFMA R3, R81.reuse, R92, R3 ;  /* 0x0000005c51037223 */ /* 0x040fe20000000003 */
[C---:B------:R-:W-:Y:S01]  /*9a60*/  FFMA R15, R81.reuse, R94, R15 ;  /* 0x0000005e510f7223 */ /* 0x040fe2000000000f */
[----:B------:R1:W-:Y:S01]  /*9a70*/  STS.128 [R178+UR48+0xc400], R4 ;  /* 0x00c40004b2007988 */ /* 0x0003e20008000c30 */
[----:B------:R-:W-:Y:S01]  /*9a80*/  FFMA R12, R81, R93, R12 ;  /* 0x0000005d510c7223 */ /* 0x000fe2000000000c */
[C---:B------:R-:W-:Y:S01]  /*9a90*/  FMUL R13, R78.reuse, R17 ;  /* 0x000000114e0d7220 */ /* 0x040fe20000400000 */
[C---:B------:R-:W-:Y:S01]  /*9aa0*/  FMUL R14, R78.reuse, R18 ;  /* 0x000000124e0e7220 */ /* 0x040fe20000400000 */
[----:B------:R-:W-:Y:S01]  /*9ab0*/  F2FP.F16.F32.PACK_AB R9, R15, R3 ;  /* 0x000000030f09723e */ /* 0x000fe200000000ff */
[--C-:B------:R-:W-:Y:S02]  /*9ac0*/  HADD2.F32 R97, -RZ, R104.reuse.H0_H0 ;  /* 0x20000068ff617230 */ /* 0x100fe40000004100 */
[C---:B------:R-:W-:Y:S01]  /*9ad0*/  FFMA R13, R81.reuse, R96, R13 ;  /* 0x00000060510d7223 */ /* 0x040fe2000000000d */
[----:B------:R-:W-:Y:S01]  /*9ae0*/  FFMA R14, R81, R95, R14 ;  /* 0x0000005f510e7223 */ /* 0x000fe2000000000e */
[C---:B------:R-:W-:Y:S01]  /*9af0*/  FMUL R19, R78.reuse, R19 ;  /* 0x000000134e137220 */ /* 0x040fe20000400000 */
[----:B------:R-:W-:Y:S02]  /*9b00*/  HADD2.F32 R100, -RZ, R104.H1_H1 ;  /* 0x30000068ff647230 */ /* 0x000fe40000004100 */
[C---:B------:R-:W-:Y:S01]  /*9b10*/  FMUL R16, R78.reuse, R20 ;  /* 0x000000144e107220 */ /* 0x040fe20000400000 */
[----:B------:R-:W-:Y:S01]  /*9b20*/  F2FP.F16.F32.PACK_AB R10, R13, R12 ;  /* 0x0000000c0d0a723e */ /* 0x000fe200000000ff */
[C---:B------:R-:W-:Y:S01]  /*9b30*/  FFMA R19, R81.reuse, R98, R19 ;  /* 0x0000006251137223 */ /* 0x040fe20000000013 */
[--C-:B------:R-:W-:Y:S02]  /*9b40*/  HADD2.F32 R99, -RZ, R105.reuse.H0_H0 ;  /* 0x20000069ff637230 */ /* 0x100fe40000004100 */
[----:B------:R-:W-:Y:S01]  /*9b50*/  FFMA R16, R81, R97, R16 ;  /* 0x0000006151107223 */ /* 0x000fe20000000010 */
[C---:B------:R-:W-:Y:S01]  /*9b60*/  FMUL R17, R78.reuse, R21 ;  /* 0x000000154e117220 */ /* 0x040fe20000400000 */
[----:B------:R-:W-:Y:S01]  /*9b70*/  HADD2.F32 R102, -RZ, R105.H1_H1 ;  /* 0x30000069ff667230 */ /* 0x000fe20000004100 */
[----:B------:R-:W-:Y:S01]  /*9b80*/  F2FP.F16.F32.PACK_AB R11, R19, R14 ;  /* 0x0000000e130b723e */ /* 0x000fe200000000ff */
[C---:B------:R-:W-:Y:S01]  /*9b90*/  FMUL R18, R78.reuse, R22 ;  /* 0x000000164e127220 */ /* 0x040fe20000400000 */
[C---:B------:R-:W-:Y:S01]  /*9ba0*/  FFMA R17, R81.reuse, R100, R17 ;  /* 0x0000006451117223 */ /* 0x040fe20000000011 */
[--C-:B------:R-:W-:Y:S02]  /*9bb0*/  HADD2.F32 R101, -RZ, R106.reuse.H0_H0 ;  /* 0x2000006aff657230 */ /* 0x100fe40000004100 */
[C---:B------:R-:W-:Y:S01]  /*9bc0*/  FMUL R23, R78.reuse, R23 ;  /* 0x000000174e177220 */ /* 0x040fe20000400000 */
[----:B------:R1:W-:Y:S01]  /*9bd0*/  STS.128 [R179+0xc400], R8 ;  /* 0x00c40008b3007388 */ /* 0x0003e20000000c00 */
[----:B------:R-:W-:Y:S01]  /*9be0*/  FFMA R18, R81, R99, R18 ;  /* 0x0000006351127223 */ /* 0x000fe20000000012 */
[----:B------:R-:W-:Y:S01]  /*9bf0*/  F2FP.F16.F32.PACK_AB R16, R17, R16 ;  /* 0x000000101110723e */ /* 0x000fe200000000ff */
[----:B------:R-:W-:Y:S01]  /*9c00*/  FFMA R23, R81, R102, R23 ;  /* 0x0000006651177223 */ /* 0x000fe20000000017 */
[----:B------:R-:W-:Y:S02]  /*9c10*/  HADD2.F32 R104, -RZ, R106.H1_H1 ;  /* 0x3000006aff687230 */ /* 0x000fe40000004100 */
[C---:B------:R-:W-:Y:S01]  /*9c20*/  FMUL R20, R78.reuse, R24 ;  /* 0x000000184e147220 */ /* 0x040fe20000400000 */
[--C-:B------:R-:W-:Y:S02]  /*9c30*/  HADD2.F32 R103, -RZ, R107.reuse.H0_H0 ;  /* 0x2000006bff677230 */ /* 0x100fe40000004100 */
[C---:B------:R-:W-:Y:S01]  /*9c40*/  FMUL R21, R78.reuse, R25 ;  /* 0x000000194e157220 */ /* 0x040fe20000400000 */
[----:B------:R-:W-:Y:S01]  /*9c50*/  F2FP.F16.F32.PACK_AB R17, R23, R18 ;  /* 0x000000121711723e */ /* 0x000fe200000000ff */
[C---:B------:R-:W-:Y:S01]  /*9c60*/  FFMA R20, R81.reuse, R101, R20 ;  /* 0x0000006551147223 */ /* 0x040fe20000000014 */
[----:B------:R-:W-:Y:S02]  /*9c70*/  HADD2.F32 R106, -RZ, R107.H1_H1 ;  /* 0x3000006bff6a7230 */ /* 0x000fe40000004100 */
[----:B------:R-:W-:Y:S01]  /*9c80*/  FFMA R21, R81, R104, R21 ;  /* 0x0000006851157223 */ /* 0x000fe20000000015 */
[C---:B------:R-:W-:Y:S01]  /*9c90*/  FMUL R22, R78.reuse, R26 ;  /* 0x0000001a4e167220 */ /* 0x040fe20000400000 */
[--C-:B------:R-:W-:Y:S02]  /*9ca0*/  HADD2.F32 R105, -RZ, R112.reuse.H0_H0 ;  /* 0x20000070ff697230 */ /* 0x100fe40000004100 */
[C---:B------:R-:W-:Y:S01]  /*9cb0*/  FMUL R27, R78.reuse, R27 ;  /* 0x0000001b4e1b7220 */ /* 0x040fe20000400000 */
[----:B------:R-:W-:Y:S01]  /*9cc0*/  HADD2.F32 R108, -RZ, R112.H1_H1 ;  /* 0x30000070ff6c7230 */ /* 0x000fe20000004100 */
[----:B------:R-:W-:Y:S01]  /*9cd0*/  F2FP.F16.F32.PACK_AB R18, R21, R20 ;  /* 0x000000141512723e */ /* 0x000fe200000000ff */
[C---:B------:R-:W-:Y:S01]  /*9ce0*/  FFMA R22, R81.reuse, R103, R22 ;  /* 0x0000006751167223 */ /* 0x040fe20000000016 */
        /* <DEDUP_REMOVED lines=9> */
[--C-:B------:R-:W-:Y:S01]  /*9d80*/  HADD2.F32 R109, -RZ, R114.reuse.H0_H0 ;  /* 0x20000072ff6d7230 */ /* 0x100fe20000004100 */
[----:B------:R1:W-:Y:S01]  /*9d90*/  STS.128 [R177+0xc400], R16 ;  /* 0x00c40010b1007388 */ /* 0x0003e20000000c00 */
        /* <DEDUP_REMOVED lines=69> */
[C---:B------:R-:W-:Y:S01]  /*a1f0*/  FFMA R45, R81.reuse, R128, R45 ;  /* 0x00000080512d7223 */ /* 0x040fe2000000002d */
[C---:B------:R-:W-:Y:S01]  /*a200*/  FMUL R46, R78.reuse, R50 ;  /* 0x000000324e2e7220 */ /* 0x040fe20000400000 */
[--C-:B------:R-:W-:Y:S02]  /*a210*/  HADD2.F32 R129, -RZ, R136.reuse.H0_H0 ;  /* 0x20000088ff817230 */ /* 0x100fe40000004100 */
[C---:B------:R-:W-:Y:S01]  /*a220*/  FMUL R51, R78.reuse, R51 ;  /* 0x000000334e337220 */ /* 0x040fe20000400000 */
[----:B------:R-:W-:Y:S02]  /*a230*/  HADD2.F32 R132, -RZ, R136.H1_H1 ;  /* 0x30000088ff847230 */ /* 0x000fe40000004100 */
[C---:B------:R-:W-:Y:S01]  /*a240*/  FMUL R48, R78.reuse, R52 ;  /* 0x000000344e307220 */ /* 0x040fe20000400000 */
[--C-:B------:R-:W-:Y:S02]  /*a250*/  HADD2.F32 R131, -RZ, R137.reuse.H0_H0 ;  /* 0x20000089ff837230 */ /* 0x100fe40000004100 */
[C---:B------:R-:W-:Y:S01]  /*a260*/  FMUL R49, R78.reuse, R53 ;  /* 0x000000354e317220 */ /* 0x040fe20000400000 */
[C---:B------:R-:W-:Y:S01]  /*a270*/  FFMA R46, R81.reuse, R127, R46 ;  /* 0x0000007f512e7223 */ /* 0x040fe2000000002e */
[----:B------:R-:W-:Y:S02]  /*a280*/  HADD2.F32 R134, -RZ, R137.H1_H1 ;  /* 0x30000089ff867230 */ /* 0x000fe40000004100 */
[C---:B------:R-:W-:Y:S01]  /*a290*/  FMUL R50, R78.reuse, R54 ;  /* 0x000000364e327220 */ /* 0x040fe20000400000 */
[C---:B------:R-:W-:Y:S01]  /*a2a0*/  FFMA R51, R81.reuse, R130, R51 ;  /* 0x0000008251337223 */ /* 0x040fe20000000033 */
        /* <DEDUP_REMOVED lines=11> */
[----:B------:R-:W-:Y:S01]  /*a360*/  FFMA R55, R81, R134, R55 ;  /* 0x0000008651377223 */ /* 0x000fe20000000037 */
[--C-:B------:R-:W-:Y:S02]  /*a370*/  HADD2.F32 R137, -RZ, R144.reuse.H0_H0 ;  /* 0x20000090ff897230 */ /* 0x100fe40000004100 */
[C---:B------:R-:W-:Y:S01]  /*a380*/  FMUL R59, R78.reuse, R59 ;  /* 0x0000003b4e3b7220 */ /* 0x040fe20000400000 */
[----:B------:R-:W-:Y:S01]  /*a390*/  F2FP.F16.F32.PACK_AB R42, R45, R44 ;  /* 0x0000002c2d2a723e */ /* 0x000fe200000000ff */
[----:B------:R-:W-:Y:S01]  /*a3a0*/  FFMA R52, R81, R133, R52 ;  /* 0x0000008551347223 */ /* 0x000fe20000000034 */
[----:B------:R-:W-:Y:S01]  /*a3b0*/  F2FP.F16.F32.PACK_AB R43, R51, R46 ;  /* 0x0000002e332b723e */ /* 0x000fe200000000ff */
[----:B------:R-:W-:Y:S02]  /*a3c0*/  HADD2.F32 R140, -RZ, R144.H1_H1 ;  /* 0x30000090ff8c7230 */ /* 0x000fe40000004100 */
[C---:B------:R-:W-:Y:S01]  /*a3d0*/  FMUL R56, R78.reuse, R60 ;  /* 0x0000003c4e387220 */ /* 0x040fe20000400000 */
[C---:B------:R-:W-:Y:S01]  /*a3e0*/  FFMA R53, R81.reuse, R136, R53 ;  /* 0x0000008851357223 */ /* 0x040fe20000000035 */
[--C-:B------:R-:W-:Y:S01]  /*a3f0*/  HADD2.F32 R139, -RZ, R145.reuse.H0_H0 ;  /* 0x20000091ff8b7230 */ /* 0x100fe20000004100 */
[----:B------:R1:W-:Y:S01]  /*a400*/  STS.128 [R182+0xc400], R40 ;  /* 0x00c40028b6007388 */ /* 0x0003e20000000c00 */
        /* <DEDUP_REMOVED lines=15> */
[----:B------:R-:W-:Y:S02]  /*a500*/  HADD2.F32 R146, -RZ, R147.H1_H1 ;  /* 0x30000093ff927230 */ /* 0x000fe40000004100 */
[C---:B------:R-:W-:Y:S01]  /*a510*/  FMUL R62, R78.reuse, R66 ;  /* 0x000000424e3e7220 */ /* 0x040fe20000400000 */
[----:B------:R-:W-:Y:S01]  /*a520*/  F2FP.F16.F32.PACK_AB R49, R55, R50 ;  /* 0x000000323731723e */ /* 0x000fe200000000ff */
        /* <DEDUP_REMOVED lines=31> */
.L_x_120:
[----:B------:R-:W-:Y:S05]  /*a720*/  BSYNC.RECONVERGENT B0 ;  /* 0x0000000000007941 */ /* 0x000fea0003800200 */
.L_x_119:
[----:B------:R-:W-:Y:S01]  /*a730*/  BAR.SYNC.DEFER_BLOCKING 0x1, 0x80 ;  /* 0x0042000000007b1d */ /* 0x000fe20000010000 */
[----:B------:R-:W-:Y:S01]  /*a740*/  UISETP.NE.AND UP0, UPT, UR49, -0x4, UPT ;  /* 0xfffffffc3100788c */ /* 0x000fe2000bf05270 */
[----:B------:R-:W-:Y:S08]  /*a750*/  IADD3 R76, PT, PT, R76, 0x1, RZ ;  /* 0x000000014c4c7810 */ /* 0x000ff00007ffe0ff */
[----:B------:R-:W-:Y:S05]  /*a760*/  BRA.U !UP0, `(.L_x_121) ;  /* 0x0000000108287547 */ /* 0x000fea000b800000 */
[----:B------:R-:W-:Y:S01]  /*a770*/  ISETP.NE.AND P0, PT, R176, RZ, PT ;  /* 0x000000ffb000720c */ /* 0x000fe20003f05270 */
[----:B------:R-:W-:Y:S01]  /*a780*/  IMAD.U32 R3, RZ, RZ, UR51 ;  /* 0x00000033ff037e24 */ /* 0x000fe2000f8e00ff */
[----:B------:R-:W-:Y:S01]  /*a790*/  UIADD3 UR51, UPT, UPT, UR51, 0x1, URZ ;  /* 0x0000000133337890 */ /* 0x000fe2000fffe0ff */
[----:B------:R-:W-:Y:S03]  /*a7a0*/  IMAD.U32 R0, RZ, RZ, UR37 ;  /* 0x00000025ff007e24 */ /* 0x000fe6000f8e00ff */
[----:B------:R-:W-:Y:S04]  /*a7b0*/  UISETP.NE.AND UP0, UPT, UR51, 0x4, UPT ;  /* 0x000000043300788c */ /* 0x000fe8000bf05270 */
[----:B------:R-:W-:Y:S03]  /*a7c0*/  USEL UR51, UR51, URZ, UP0 ;  /* 0x000000ff33337287 */ /* 0x000fe60008000000 */
[----:B------:R-:W-:Y:S05]  /*a7d0*/  @P0 LEA R3, R3, UR48, 0x3 ;  /* 0x0000003003030c11 */ /* 0x000fea000f8e18ff */
[----:B------:R-:W-:Y:S05]  /*a7e0*/  @P0 VIADD R3, R3, 0x40 ;  /* 0x0000004003030836 */ /* 0x000fea0000000000 */
[----:B------:R-:W-:Y:S04]  /*a7f0*/  @P0 PRMT R0, R0, 0x654, R3 ;  /* 0x0000065400000816 */ /* 0x000fe80000000003 */
[----:B------:R2:W-:Y:S03]  /*a800*/  @P0 SYNCS.ARRIVE.TRANS64.RED.A1T0 RZ, [R0+URZ], RZ ;  /* 0x000000ff00ff09a7 */ /* 0x0005e600081004ff */
.L_x_121:
[----:B------:R-:W-:Y:S01]  /*a810*/  ISETP.NE.AND P2, PT, R171, RZ, PT ;  /* 0x000000ffab00720c */ /* 0x000fe20003f45270 */
[----:B------:R-:W-:Y:S01]  /*a820*/  UIADD3 UR49, UPT, UPT, UR49, 0x4, URZ ;  /* 0x0000000431317890 */ /* 0x000fe2000fffe0ff */
[----:B------:R-:W-:Y:S01]  /*a830*/  ISETP.NE.AND P0, PT, R173, 0x2, PT ;  /* 0x00000002ad00780c */ /* 0x000fe20003f05270 */
[----:B------:R-:W-:Y:S01]  /*a840*/  IMAD.IADD R20, R75, 0x1, R154 ;  /* 0x000000014b147824 */ /* 0x000fe200078e029a */
[----:B------:R-:W-:Y:S01]  /*a850*/  ISETP.NE.AND P1, PT, R76, 0x2, PT ;  /* 0x000000024c00780c */ /* 0x000fe20003f25270 */
[----:B------:R-:W-:Y:S01]  /*a860*/  IMAD.IADD R21, R77, 0x1, R156 ;  /* 0x000000014d157824 */ /* 0x000fe200078e029c */
[----:B--2---:R-:W-:Y:S02]  /*a870*/  SEL R0, RZ, 0x1, P0 ;  /* 0x00000001ff007807 */ /* 0x004fe40000000000 */
[----:B------:R-:W-:Y:S02]  /*a880*/  SEL R3, RZ, 0x1, P1 ;  /* 0x00000001ff037807 */ /* 0x000fe40000800000 */
[----:B------:R-:W-:Y:S02]  /*a890*/  LOP3.LUT R165, R165, R0, RZ, 0x3c, !PT ;  /* 0x00000000a5a57212 */ /* 0x000fe400078e3cff */
[----:B------:R-:W-:Y:S02]  /*a8a0*/  LOP3.LUT R166, R166, R3, RZ, 0x3c, !PT ;  /* 0x00000003a6a67212 */ /* 0x000fe400078e3cff */
[----:B------:R-:W-:Y:S02]  /*a8b0*/  @P2 R2UR UR36, R164 ;  /* 0x00000000a42422ca */ /* 0x000fe400000e0000 */
[----:B------:R-:W-:Y:S02]  /*a8c0*/  SEL R173, R173, RZ, P0 ;  /* 0x000000ffadad7207 */ /* 0x000fe40000000000 */
[----:B------:R-:W-:Y:S01]  /*a8d0*/  SEL R76, R76, RZ, P1 ;  /* 0x000000ff4c4c7207 */ /* 0x000fe20000800000 */
[----:B------:R-:W-:Y:S10]  /*a8e0*/  @P2 BRA `(.L_x_122) ;  /* 0xffffffa0000c2947 */ /* 0x000ff4000383ffff */
[----:B------:R-:W-:-:S09]  /*a8f0*/  UISETP.NE.AND UP0, UPT, UR50, URZ, UPT ;  /* 0x000000ff3200728c */ /* 0x000fd2000bf05270 */
[----:B------:R-:W-:Y:S05]  /*a900*/  BRA.U !UP0, `(.L_x_123) ;  /* 0x0000000108487547 */ /* 0x000fea000b800000 */
[----:B------:R-:W2:Y:S02]  /*a910*/  LDCU.64 UR4, c[0x0][0x890] ;  /* 0x00011200ff0477ac */ /* 0x000ea40008000a00 */
[----:B--2---:R-:W-:-:S04]  /*a920*/  UISETP.NE.U32.AND UP0, UPT, UR4, URZ, UPT ;  /* 0x000000ff0400728c */ /* 0x004fc8000bf05070 */
[----:B------:R-:W-:-:S09]  /*a930*/  UISETP.NE.AND.EX UP0, UPT, UR5, URZ, UPT, UP0 ;  /* 0x000000ff0500728c */ /* 0x000fd2000bf05300 */
[----:B------:R-:W-:Y:S05]  /*a940*/  BRA.U UP0, `(.L_x_124) ;  /* 0x00000001000c7547 */ /* 0x000fea000b800000 */
[----:B------:R-:W-:-:S13]  /*a950*/  FSETP.NEU.AND P0, PT, R81, RZ, PT ;  /* 0x000000ff5100720b */ /* 0x000fda0003f0d000 */
[----:B------:R-:W-:Y:S05]  /*a960*/  @!P0 EXIT ;  /* 0x000000000000894d */ /* 0x000fea0003800000 */
[----:B------:R-:W-:Y:S05]  /*a970*/  BRA `(.L_x_123) ;  /* 0x00000000002c7947 */ /* 0x000fea0003800000 */
.L_x_124:
[----:B------:R-:W-:Y:S01]  /*a980*/  ISETP.NE.AND P0, PT, R172, RZ, PT ;  /* 0x000000ffac00720c */ /* 0x000fe20003f05270 */
[----:B------:R-:W-:-:S12]  /*a990*/  BSSY.RECONVERGENT B0, `(.L_x_123) ;  /* 0x0000009000007945 */ /* 0x000fd80003800200 */
[----:B------:R-:W-:Y:S05]  /*a9a0*/  @P0 BRA `(.L_x_125) ;  /* 0x0000000000140947 */ /* 0x000fea0003800000 */
[----:B------:R-:W2:Y:S02]  /*a9b0*/  LDCU.64 UR4, c[0x0][0x888] ;  /* 0x00011100ff0477ac */ /* 0x000ea40008000a00 */
[----:B--2---:R-:W-:-:S04]  /*a9c0*/  ISETP.NE.U32.AND P0, PT, RZ, UR4, PT ;  /* 0x00000004ff007c0c */ /* 0x004fc8000bf05070 */
[----:B------:R-:W-:-:S13]  /*a9d0*/  ISETP.NE.AND.EX P0, PT, RZ, UR5, PT, P0 ;  /* 0x00000005ff007c0c */ /* 0x000fda000bf05300 */
[----:B------:R-:W-:Y:S05]  /*a9e0*/  @!P0 EXIT ;  /* 0x000000000000894d */ /* 0x000fea0003800000 */
[----:B------:R-:W-:Y:S05]  /*a9f0*/  BRA `(.L_x_126) ;  /* 0x0000000000087947 */ /* 0x000fea0003800000 */
.L_x_125:
[----:B------:R-:W-:-:S13]  /*aa00*/  FSETP.NEU.AND P0, PT, R81, RZ, PT ;  /* 0x000000ff5100720b */ /* 0x000fda0003f0d000 */
[----:B------:R-:W-:Y:S05]  /*aa10*/  @!P0 EXIT ;  /* 0x000000000000894d */ /* 0x000fea0003800000 */
.L_x_126:
[----:B------:R-:W-:Y:S05]  /*aa20*/  BSYNC.RECONVERGENT B0 ;  /* 0x0000000000007941 */ /* 0x000fea0003800200 */
.L_x_123:
[----:B------:R-:W-:Y:S01]  /*aa30*/  ULEA UR4, UR51, UR48, 0x3 ;  /* 0x0000003033047291 */ /* 0x000fe2000f8e18ff */
[----:B------:R-:W-:-:S04]  /*aa40*/  DEPBAR.LE SB0, 0x0 ;  /* 0x000080000000791a */ /* 0x000fc80000000000 */
[----:B------:R-:W-:-:S04]  /*aa50*/  UIADD3 UR4, UPT, UPT, UR4, 0x40, URZ ;  /* 0x0000004004047890 */ /* 0x000fc8000fffe0ff */
[----:B------:R-:W-:-:S09]  /*aa60*/  UPRMT UR4, UR37, 0x654, UR4 ;  /* 0x0000065425047896 */ /* 0x000fd20008000004 */
[----:B------:R-:W-:Y:S01]  /*aa70*/  SYNCS.ARRIVE.TRANS64.RED.A1T0 RZ, [UR4], RZ ;  /* 0x000000ffffff79a7 */ /* 0x000fe20008100404 */
[----:B------:R-:W-:Y:S05]  /*aa80*/  EXIT ;  /* 0x000000000000794d */ /* 0x000fea0003800000 */
.L_x_19:
[----:B--2---:R2:W1:Y:S02]  /*aa90*/  SYNCS.PHASECHK.TRANS64.TRYWAIT P0, [R3+URZ+0xc0], R2 ;  /* 0x0000c002030075a7 */ /* 0x00446400080011ff */
[----:B-1----:R-:W-:Y:S05]  /*aaa0*/  @!P0 NANOSLEEP.SYNCS 0x989680 ;  /* 0x009896800000895d */ /* 0x002fea0003900000 */
[----:B------:R-:W1:Y:S02]  /*aab0*/  @!P0 SYNCS.PHASECHK.TRANS64 P0, [R3+URZ+0xc0], R2 ;  /* 0x0000c002030085a7 */ /* 0x000e6400080010ff */
[----:B-1----:R-:W-:Y:S05]  /*aac0*/  @!P0 BRA `(.L_x_19) ;  /* 0xfffffffc00f08947 */ /* 0x002fea000383ffff */
[----:B------:R-:W-:Y:S05]  /*aad0*/  BRA `(.L_x_127) ;  /* 0xffffff6800a47947 */ /* 0x000fea000383ffff */
.L_x_22:
[----:B-1----:R-:W-:-:S07]  /*aae0*/  MOV R2, UR33 ;  /* 0x0000002100027c02 */ /* 0x002fce0008000f00 */
.L_x_128:
[----:B-1----:R1:W2:Y:S02]  /*aaf0*/  SYNCS.PHASECHK.TRANS64.TRYWAIT P0, [R2+URZ+0x10], R5 ;  /* 0x00001005020075a7 */ /* 0x0022a400080011ff */
[----:B--2---:R-:W-:Y:S05]  /*ab00*/  @!P0 NANOSLEEP.SYNCS 0x989680 ;  /* 0x009896800000895d */ /* 0x004fea0003900000 */
[----:B------:R-:W2:Y:S02]  /*ab10*/  @!P0 SYNCS.PHASECHK.TRANS64 P0, [R2+URZ+0x10], R5 ;  /* 0x00001005020085a7 */ /* 0x000ea400080010ff */
[----:B--2---:R-:W-:Y:S05]  /*ab20*/  @!P0 BRA `(.L_x_128) ;  /* 0xfffffffc00f08947 */ /* 0x004fea000383ffff */
[----:B------:R-:W-:Y:S05]  /*ab30*/  BRA `(.L_x_21) ;  /* 0xffffff6800f47947 */ /* 0x000fea000383ffff */
.L_x_28:
[----:B-1----:R-:W-:-:S07]  /*ab40*/  MOV R2, UR17 ;  /* 0x0000001100027c02 */ /* 0x002fce0008000f00 */
.L_x_129:
[----:B-1----:R1:W2:Y:S02]  /*ab50*/  SYNCS.PHASECHK.TRANS64.TRYWAIT P0, [R2+URZ+0x10], R5 ;  /* 0x00001005020075a7 */ /* 0x0022a400080011ff */
[----:B--2---:R-:W-:Y:S05]  /*ab60*/  @!P0 NANOSLEEP.SYNCS 0x989680 ;  /* 0x009896800000895d */ /* 0x004fea0003900000 */
[----:B------:R-:W2:Y:S02]  /*ab70*/  @!P0 SYNCS.PHASECHK.TRANS64 P0, [R2+URZ+0x10], R5 ;  /* 0x00001005020085a7 */ /* 0x000ea400080010ff */
[----:B--2---:R-:W-:Y:S05]  /*ab80*/  @!P0 BRA `(.L_x_129) ;  /* 0xfffffffc00f08947 */ /* 0x004fea000383ffff */
[----:B------:R-:W-:Y:S05]  /*ab90*/  BRA `(.L_x_27) ;  /* 0xffffff6c009c7947 */ /* 0x000fea000383ffff */
.L_x_32:
[----:B-1----:R1:W2:Y:S02]  /*aba0*/  SYNCS.PHASECHK.TRANS64.TRYWAIT P0, [R2+URZ+0x70], R3 ;  /* 0x00007003020075a7 */ /* 0x0022a400080011ff */
[----:B--2---:R-:W-:Y:S05]  /*abb0*/  @!P0 NANOSLEEP.SYNCS 0x989680 ;  /* 0x009896800000895d */ /* 0x004fea0003900000 */
[----:B------:R-:W2:Y:S02]  /*abc0*/  @!P0 SYNCS.PHASECHK.TRANS64 P0, [R2+URZ+0x70], R3 ;  /* 0x00007003020085a7 */ /* 0x000ea400080010ff */
[----:B--2---:R-:W-:Y:S05]  /*abd0*/  @!P0 BRA `(.L_x_32) ;  /* 0xfffffffc00f08947 */ /* 0x004fea000383ffff */
[----:B------:R-:W-:Y:S05]  /*abe0*/  BRA `(.L_x_130) ;  /* 0xffffff70002c7947 */ /* 0x000fea000383ffff */
.L_x_36:
[----:B----4-:R-:W-:-:S07]  /*abf0*/  MOV R0, UR4 ;  /* 0x0000000400007c02 */ /* 0x010fce0008000f00 */
.L_x_131:
[----:B-1----:R1:W2:Y:S02]  /*ac00*/  SYNCS.PHASECHK.TRANS64.TRYWAIT P0, [R0+URZ], R3 ;  /* 0x00000003000075a7 */ /* 0x0022a400080011ff */
[----:B--2---:R-:W-:Y:S05]  /*ac10*/  @!P0 NANOSLEEP.SYNCS 0x989680 ;  /* 0x009896800000895d */ /* 0x004fea0003900000 */
[----:B------:R-:W2:Y:S02]  /*ac20*/  @!P0 SYNCS.PHASECHK.TRANS64 P0, [R0+URZ], R3 ;  /* 0x00000003000085a7 */ /* 0x000ea400080010ff */
[----:B--2---:R-:W-:Y:S05]  /*ac30*/  @!P0 BRA `(.L_x_131) ;  /* 0xfffffffc00f08947 */ /* 0x004fea000383ffff */
[----:B------:R-:W-:Y:S05]  /*ac40*/  BRA `(.L_x_132) ;  /* 0xffffff74009c7947 */ /* 0x000fea000383ffff */
.L_x_39:
[----:B-1----:R1:W2:Y:S02]  /*ac50*/  SYNCS.PHASECHK.TRANS64.TRYWAIT P0, [R0+URZ+0xb0], R5 ;  /* 0x0000b005000075a7 */ /* 0x0022a400080011ff */
[----:B--2---:R-:W-:Y:S05]  /*ac60*/  @!P0 NANOSLEEP.SYNCS 0x989680 ;  /* 0x009896800000895d */ /* 0x004fea0003900000 */
[----:B------:R-:W2:Y:S02]  /*ac70*/  @!P0 SYNCS.PHASECHK.TRANS64 P0, [R0+URZ+0xb0], R5 ;  /* 0x0000b005000085a7 */ /* 0x000ea400080010ff */
[----:B--2---:R-:W-:Y:S05]  /*ac80*/  @!P0 BRA `(.L_x_39) ;  /* 0xfffffffc00f08947 */ /* 0x004fea000383ffff */
[----:B------:R-:W-:Y:S05]  /*ac90*/  BRA `(.L_x_133) ;  /* 0xffffff7400f87947 */ /* 0x000fea000383ffff */
.L_x_40:
[----:B------:R-:W-:-:S07]  /*aca0*/  MOV R0, UR5 ;  /* 0x0000000500007c02 */ /* 0x000fce0008000f00 */
.L_x_134:
[----:B-1----:R1:W2:Y:S02]  /*acb0*/  SYNCS.PHASECHK.TRANS64.TRYWAIT P0, [R0+URZ+0x80], R5 ;  /* 0x00008005000075a7 */ /* 0x0022a400080011ff */
[----:B--2---:R-:W-:Y:S05]  /*acc0*/  @!P0 NANOSLEEP.SYNCS 0x989680 ;  /* 0x009896800000895d */ /* 0x004fea0003900000 */
[----:B------:R-:W2:Y:S02]  /*acd0*/  @!P0 SYNCS.PHASECHK.TRANS64 P0, [R0+URZ+0x80], R5 ;  /* 0x00008005000085a7 */ /* 0x000ea400080010ff */
[----:B--2---:R-:W-:Y:S05]  /*ace0*/  @!P0 BRA `(.L_x_134) ;  /* 0xfffffffc00f08947 */ /* 0x004fea000383ffff */
[----:B------:R-:W-:Y:S05]  /*acf0*/  BRA `(.L_x_135) ;  /* 0xffffff7800087947 */ /* 0x000fea000383ffff */
.L_x_41:
[----:B-1----:R1:W2:Y:S02]  /*ad00*/  SYNCS.PHASECHK.TRANS64.TRYWAIT P1, [R0+URZ+0x70], R5 ;  /* 0x00007005000075a7 */ /* 0x0022a400080211ff */
[----:B--2---:R-:W-:Y:S05]  /*ad10*/  @!P1 NANOSLEEP.SYNCS 0x989680 ;  /* 0x009896800000995d */ /* 0x004fea0003900000 */
[----:B------:R-:W2:Y:S02]  /*ad20*/  @!P1 SYNCS.PHASECHK.TRANS64 P1, [R0+URZ+0x70], R5 ;  /* 0x00007005000095a7 */ /* 0x000ea400080210ff */
[----:B--2---:R-:W-:Y:S05]  /*ad30*/  @!P1 BRA `(.L_x_41) ;  /* 0xfffffffc00f09947 */ /* 0x004fea000383ffff */
[----:B------:R-:W-:Y:S05]  /*ad40*/  BRA `(.L_x_136) ;  /* 0xffffff7800387947 */ /* 0x000fea000383ffff */
.L_x_44:
[----:B------:R-:W-:-:S07]  /*ad50*/  MOV R0, UR5 ;  /* 0x0000000500007c02 */ /* 0x000fce0008000f00 */
.L_x_137:
[----:B-1----:R1:W2:Y:S02]  /*ad60*/  SYNCS.PHASECHK.TRANS64.TRYWAIT P0, [R0+URZ+0x80], R3 ;  /* 0x00008003000075a7 */ /* 0x0022a400080011ff */
[----:B--2---:R-:W-:Y:S05]  /*ad70*/  @!P0 NANOSLEEP.SYNCS 0x989680 ;  /* 0x009896800000895d */ /* 0x004fea0003900000 */
[----:B------:R-:W2:Y:S02]  /*ad80*/  @!P0 SYNCS.PHASECHK.TRANS64 P0, [R0+URZ+0x80], R3 ;  /* 0x00008003000085a7 */ /* 0x000ea400080010ff */
[----:B--2---:R-:W-:Y:S05]  /*ad90*/  @!P0 BRA `(.L_x_137) ;  /* 0xfffffffc00f08947 */ /* 0x004fea000383ffff */
[----:B------:R-:W-:Y:S05]  /*ada0*/  BRA `(.L_x_43) ;  /* 0xffffff78008c7947 */ /* 0x000fea000383ffff */
.L_x_51:
[----:B-1----:R1:W2:Y:S02]  /*adb0*/  SYNCS.PHASECHK.TRANS64.TRYWAIT P1, [R0+URZ+0x70], R5 ;  /* 0x00007005000075a7 */ /* 0x0022a400080211ff */
[----:B--2---:R-:W-:Y:S05]  /*adc0*/  @!P1 NANOSLEEP.SYNCS 0x989680 ;  /* 0x009896800000995d */ /* 0x004fea0003900000 */
[----:B------:R-:W2:Y:S02]  /*add0*/  @!P1 SYNCS.PHASECHK.TRANS64 P1, [R0+URZ+0x70], R5 ;  /* 0x00007005000095a7 */ /* 0x000ea400080210ff */
[----:B--2---:R-:W-:Y:S05]  /*ade0*/  @!P1 BRA `(.L_x_51) ;  /* 0xfffffffc00f09947 */ /* 0x004fea000383ffff */
[----:B------:R-:W-:Y:S05]  /*adf0*/  BRA `(.L_x_138) ;  /* 0xffffff7c00ec7947 */ /* 0x000fea000383ffff */
.L_x_52:
[----:B------:R-:W-:-:S07]  /*ae00*/  MOV R3, UR8 ;  /* 0x0000000800037c02 */ /* 0x000fce0008000f00 */
.L_x_139:
[----:B-1----:R1:W2:Y:S02]  /*ae10*/  SYNCS.PHASECHK.TRANS64.TRYWAIT P0, [R3+URZ+0xa0], R0 ;  /* 0x0000a000030075a7 */ /* 0x0022a400080011ff */
[----:B--2---:R-:W-:Y:S05]  /*ae20*/  @!P0 NANOSLEEP.SYNCS 0x989680 ;  /* 0x009896800000895d */ /* 0x004fea0003900000 */
[----:B------:R-:W2:Y:S02]  /*ae30*/  @!P0 SYNCS.PHASECHK.TRANS64 P0, [R3+URZ+0xa0], R0 ;  /* 0x0000a000030085a7 */ /* 0x000ea400080010ff */
[----:B--2---:R-:W-:Y:S05]  /*ae40*/  @!P0 BRA `(.L_x_139) ;  /* 0xfffffffc00f08947 */ /* 0x004fea000383ffff */
[----:B------:R-:W-:Y:S05]  /*ae50*/  BRA `(.L_x_140) ;  /* 0xffffff8000247947 */ /* 0x000fea000383ffff */
.L_x_55:
[----:B------:R-:W-:Y:S07]  /*ae60*/  MOV R0, UR7 ;  /* 0x0000000700007c02 */ /* 0x000fee0008000f00 */
.L_x_141:
[----:B-1----:R1:W2:Y:S02]  /*ae70*/  SYNCS.PHASECHK.TRANS64.TRYWAIT P0, [R0+URZ], R3 ;  /* 0x00000003000075a7 */ /* 0x0022a400080011ff */
[----:B--2---:R-:W-:Y:S05]  /*ae80*/  @!P0 NANOSLEEP.SYNCS 0x989680 ;  /* 0x009896800000895d */ /* 0x004fea0003900000 */
[----:B------:R-:W2:Y:S02]  /*ae90*/  @!P0 SYNCS.PHASECHK.TRANS64 P0, [R0+URZ], R3 ;  /* 0x00000003000085a7 */ /* 0x000ea400080010ff */
[----:B--2---:R-:W-:Y:S05]  /*aea0*/  @!P0 BRA `(.L_x_141) ;  /* 0xfffffffc00f08947 */ /* 0x004fea000383ffff */
[----:B------:R-:W-:Y:S05]  /*aeb0*/  BRA `(.L_x_54) ;  /* 0xffffff8000407947 */ /* 0x000fea000383ffff */
.L_x_58:
[----:B------:R-:W-:-:S07]  /*aec0*/  MOV R0, UR5 ;  /* 0x0000000500007c02 */ /* 0x000fce0008000f00 */
.L_x_142:
[----:B--2---:R2:W3:Y:S02]  /*aed0*/  SYNCS.PHASECHK.TRANS64.TRYWAIT P0, [R0+URZ], R3 ;  /* 0x00000003000075a7 */ /* 0x0044e400080011ff */
[----:B---3--:R-:W-:Y:S05]  /*aee0*/  @!P0 NANOSLEEP.SYNCS 0x989680 ;  /* 0x009896800000895d */ /* 0x008fea0003900000 */
[----:B------:R-:W3:Y:S02]  /*aef0*/  @!P0 SYNCS.PHASECHK.TRANS64 P0, [R0+URZ], R3 ;  /* 0x00000003000085a7 */ /* 0x000ee400080010ff */
[----:B---3--:R-:W-:Y:S05]  /*af00*/  @!P0 BRA `(.L_x_142) ;  /* 0xfffffffc00f08947 */ /* 0x008fea000383ffff */
[----:B------:R-:W-:Y:S05]  /*af10*/  BRA `(.L_x_143) ;  /* 0xffffff8000f47947 */ /* 0x000fea000383ffff */
.L_x_59:
[----:B------:R-:W-:-:S07]  /*af20*/  MOV R0, UR7 ;  /* 0x0000000700007c02 */ /* 0x000fce0008000f00 */
.L_x_144:
[----:B--2---:R2:W3:Y:S02]  /*af30*/  SYNCS.PHASECHK.TRANS64.TRYWAIT P0, [R0+URZ], R3 ;  /* 0x00000003000075a7 */ /* 0x0044e400080011ff */
[----:B---3--:R-:W-:Y:S05]  /*af40*/  @!P0 NANOSLEEP.SYNCS 0x989680 ;  /* 0x009896800000895d */ /* 0x008fea0003900000 */
[----:B------:R-:W3:Y:S02]  /*af50*/  @!P0 SYNCS.PHASECHK.TRANS64 P0, [R0+URZ], R3 ;  /* 0x00000003000085a7 */ /* 0x000ee400080010ff */
[----:B---3--:R-:W-:Y:S05]  /*af60*/  @!P0 BRA `(.L_x_144) ;  /* 0xfffffffc00f08947 */ /* 0x008fea000383ffff */
[----:B------:R-:W-:Y:S05]  /*af70*/  BRA `(.L_x_145) ;  /* 0xffffff8400007947 */ /* 0x000fea000383ffff */
.L_x_64:
[----:B--2---:R2:W3:Y:S02]  /*af80*/  SYNCS.PHASECHK.TRANS64.TRYWAIT P0, [R0+URZ+0x70], R3 ;  /* 0x00007003000075a7 */ /* 0x0044e400080011ff */
[----:B---3--:R-:W-:Y:S05]  /*af90*/  @!P0 NANOSLEEP.SYNCS 0x989680 ;  /* 0x009896800000895d */ /* 0x008fea0003900000 */
[----:B------:R-:W3:Y:S02]  /*afa0*/  @!P0 SYNCS.PHASECHK.TRANS64 P0, [R0+URZ+0x70], R3 ;  /* 0x00007003000085a7 */ /* 0x000ee400080010ff */
[----:B---3--:R-:W-:Y:S05]  /*afb0*/  @!P0 BRA `(.L_x_64) ;  /* 0xfffffffc00f08947 */ /* 0x008fea000383ffff */
[----:B------:R-:W-:Y:S05]  /*afc0*/  BRA `(.L_x_146) ;  /* 0xffffff88000c7947 */ /* 0x000fea000383ffff */
.L_x_67:
[----:B------:R-:W-:Y:S07]  /*afd0*/  MOV R0, UR7 ;  /* 0x0000000700007c02 */ /* 0x000fee0008000f00 */
.L_x_147:
[----:B--2---:R2:W3:Y:S02]  /*afe0*/  SYNCS.PHASECHK.TRANS64.TRYWAIT P0, [R0+URZ+0x68], R3 ;  /* 0x00006803000075a7 */ /* 0x0044e400080011ff */
[----:B---3--:R-:W-:Y:S05]  /*aff0*/  @!P0 NANOSLEEP.SYNCS 0x989680 ;  /* 0x009896800000895d */ /* 0x008fea0003900000 */
[----:B------:R-:W3:Y:S02]  /*b000*/  @!P0 SYNCS.PHASECHK.TRANS64 P0, [R0+URZ+0x68], R3 ;  /* 0x00006803000085a7 */ /* 0x000ee400080010ff */
[----:B---3--:R-:W-:Y:S05]  /*b010*/  @!P0 BRA `(.L_x_147) ;  /* 0xfffffffc00f08947 */ /* 0x008fea000383ffff */
[----:B------:R-:W-:Y:S05]  /*b020*/  BRA `(.L_x_66) ;  /* 0xffffff8800ec7947 */ /* 0x000fea000383ffff */
.L_x_70:
[----:B------:R-:W-:Y:S07]  /*b030*/  MOV R3, UR7 ;  /* 0x0000000700037c02 */ /* 0x000fee0008000f00 */
.L_x_148:
[----:B-1----:R1:W2:Y:S02]  /*b040*/  SYNCS.PHASECHK.TRANS64.TRYWAIT P0, [R3+URZ+0x40], R12 ;  /* 0x0000400c030075a7 */ /* 0x0022a400080011ff */
[----:B--2---:R-:W-:Y:S05]  /*b050*/  @!P0 NANOSLEEP.SYNCS 0x989680 ;  /* 0x009896800000895d */ /* 0x004fea0003900000 */
[----:B------:R-:W2:Y:S02]  /*b060*/  @!P0 SYNCS.PHASECHK.TRANS64 P0, [R3+URZ+0x40], R12 ;  /* 0x0000400c030085a7 */ /* 0x000ea400080010ff */
[----:B--2---:R-:W-:Y:S05]  /*b070*/  @!P0 BRA `(.L_x_148) ;  /* 0xfffffffc00f08947 */ /* 0x004fea000383ffff */
[----:B------:R-:W-:Y:S05]  /*b080*/  BRA `(.L_x_149) ;  /* 0xffffff8c00647947 */ /* 0x000fea000383ffff */
.L_x_71:
[----:B-1----:R-:W-:Y:S07]  /*b090*/  MOV R3, UR7 ;  /* 0x0000000700037c02 */ /* 0x002fee0008000f00 */
.L_x_150:
[----:B-1----:R1:W2:Y:S02]  /*b0a0*/  SYNCS.PHASECHK.TRANS64.TRYWAIT P0, [R3+URZ+0x48], R12 ;  /* 0x0000480c030075a7 */ /* 0x0022a400080011ff */
[----:B--2---:R-:W-:Y:S05]  /*b0b0*/  @!P0 NANOSLEEP.SYNCS 0x989680 ;  /* 0x009896800000895d */ /* 0x004fea0003900000 */
[----:B------:R-:W2:Y:S02]  /*b0c0*/  @!P0 SYNCS.PHASECHK.TRANS64 P0, [R3+URZ+0x48], R12 ;  /* 0x0000480c030085a7 */ /* 0x000ea400080010ff */
[----:B--2---:R-:W-:Y:S05]  /*b0d0*/  @!P0 BRA `(.L_x_150) ;  /* 0xfffffffc00f08947 */ /* 0x004fea000383ffff */
[----:B------:R-:W-:Y:S05]  /*b0e0*/  BRA `(.L_x_151) ;  /* 0xffffff8c00a07947 */ /* 0x000fea000383ffff */
.L_x_72:
[----:B-1----:R-:W-:Y:S07]  /*b0f0*/  MOV R3, UR7 ;  /* 0x0000000700037c02 */ /* 0x002fee0008000f00 */
.L_x_152:
[----:B-1----:R1:W2:Y:S02]  /*b100*/  SYNCS.PHASECHK.TRANS64.TRYWAIT P0, [R3+URZ+0x50], R12 ;  /* 0x0000500c030075a7 */ /* 0x0022a400080011ff */
[----:B--2---:R-:W-:Y:S05]  /*b110*/  @!P0 NANOSLEEP.SYNCS 0x989680 ;  /* 0x009896800000895d */ /* 0x004fea0003900000 */
[----:B------:R-:W2:Y:S02]  /*b120*/  @!P0 SYNCS.PHASECHK.TRANS64 P0, [R3+URZ+0x50], R12 ;  /* 0x0000500c030085a7 */ /* 0x000ea400080010ff */
[----:B--2---:R-:W-:Y:S05]  /*b130*/  @!P0 BRA `(.L_x_152) ;  /* 0xfffffffc00f08947 */ /* 0x004fea000383ffff */
[----:B------:R-:W-:Y:S05]  /*b140*/  BRA `(.L_x_153) ;  /* 0xffffff8c00e87947 */ /* 0x000fea000383ffff */
.L_x_73:
[----:B------:R-:W-:Y:S07]  /*b150*/  MOV R3, UR7 ;  /* 0x0000000700037c02 */ /* 0x000fee0008000f00 */
.L_x_154:
[----:B-1----:R1:W2:Y:S02]  /*b160*/  SYNCS.PHASECHK.TRANS64.TRYWAIT P0, [R3+URZ+0x58], R12 ;  /* 0x0000580c030075a7 */ /* 0x0022a400080011ff */
[----:B--2---:R-:W-:Y:S05]  /*b170*/  @!P0 NANOSLEEP.SYNCS 0x989680 ;  /* 0x009896800000895d */ /* 0x004fea0003900000 */
[----:B------:R-:W2:Y:S02]  /*b180*/  @!P0 SYNCS.PHASECHK.TRANS64 P0, [R3+URZ+0x58], R12 ;  /* 0x0000580c030085a7 */ /* 0x000ea400080010ff */
[----:B--2---:R-:W-:Y:S05]  /*b190*/  @!P0 BRA `(.L_x_154) ;  /* 0xfffffffc00f08947 */ /* 0x004fea000383ffff */
[----:B------:R-:W-:Y:S05]  /*b1a0*/  BRA `(.L_x_155) ;  /* 0xffffff9000707947 */ /* 0x000fea000383ffff */
.L_x_75:
[----:B------:R-:W-:-:S07]  /*b1b0*/  MOV R0, UR7 ;  /* 0x0000000700007c02 */ /* 0x000fce0008000f00 */
.L_x_156:
[----:B-1----:R1:W3:Y:S02]  /*b1c0*/  SYNCS.PHASECHK.TRANS64.TRYWAIT P0, [R0+URZ+0x40], R3 ;  /* 0x00004003000075a7 */ /* 0x0022e400080011ff */
[----:B---3--:R-:W-:Y:S05]  /*b1d0*/  @!P0 NANOSLEEP.SYNCS 0x989680 ;  /* 0x009896800000895d */ /* 0x008fea0003900000 */
[----:B------:R-:W3:Y:S02]  /*b1e0*/  @!P0 SYNCS.PHASECHK.TRANS64 P0, [R0+URZ+0x40], R3 ;  /* 0x00004003000085a7 */ /* 0x000ee400080010ff */
[----:B---3--:R-:W-:Y:S05]  /*b1f0*/  @!P0 BRA `(.L_x_156) ;  /* 0xfffffffc00f08947 */ /* 0x008fea000383ffff */
[----:B------:R-:W-:Y:S05]  /*b200*/  BRA `(.L_x_157) ;  /* 0xffffff9000e07947 */ /* 0x000fea000383ffff */
.L_x_76:
[----:B-1----:R-:W-:-:S07]  /*b210*/  MOV R0, UR7 ;  /* 0x0000000700007c02 */ /* 0x002fce0008000f00 */
.L_x_158:
[----:B-1----:R1:W3:Y:S02]  /*b220*/  SYNCS.PHASECHK.TRANS64.TRYWAIT P0, [R0+URZ+0x48], R3 ;  /* 0x00004803000075a7 */ /* 0x0022e400080011ff */
[----:B---3--:R-:W-:Y:S05]  /*b230*/  @!P0 NANOSLEEP.SYNCS 0x989680 ;  /* 0x009896800000895d */ /* 0x008fea0003900000 */
[----:B------:R-:W3:Y:S02]  /*b240*/  @!P0 SYNCS.PHASECHK.TRANS64 P0, [R0+URZ+0x48], R3 ;  /* 0x00004803000085a7 */ /* 0x000ee400080010ff */
[----:B---3--:R-:W-:Y:S05]  /*b250*/  @!P0 BRA `(.L_x_158) ;  /* 0xfffffffc00f08947 */ /* 0x008fea000383ffff */
[----:B------:R-:W-:Y:S05]  /*b260*/  BRA `(.L_x_159) ;  /* 0xffffff9000d07947 */ /* 0x000fea000383ffff */
.L_x_77:
[----:B-1----:R-:W-:-:S07]  /*b270*/  MOV R0, UR7 ;  /* 0x0000000700007c02 */ /* 0x002fce0008000f00 */
.L_x_160:
[----:B-1----:R1:W3:Y:S02]  /*b280*/  SYNCS.PHASECHK.TRANS64.TRYWAIT P0, [R0+URZ+0x50], R3 ;  /* 0x00005003000075a7 */ /* 0x0022e400080011ff */
[----:B---3--:R-:W-:Y:S05]  /*b290*/  @!P0 NANOSLEEP.SYNCS 0x989680 ;  /* 0x009896800000895d */ /* 0x008fea0003900000 */
[----:B------:R-:W3:Y:S02]  /*b2a0*/  @!P0 SYNCS.PHASECHK.TRANS64 P0, [R0+URZ+0x50], R3 ;  /* 0x00005003000085a7 */ /* 0x000ee400080010ff */
[----:B---3--:R-:W-:Y:S05]  /*b2b0*/  @!P0 BRA `(.L_x_160) ;  /* 0xfffffffc00f08947 */ /* 0x008fea000383ffff */
[----:B------:R-:W-:Y:S05]  /*b2c0*/  BRA `(.L_x_161) ;  /* 0xffffff9000c07947 */ /* 0x000fea000383ffff */
.L_x_79:
[----:B--2---:R2:W4:Y:S02]  /*b2d0*/  SYNCS.PHASECHK.TRANS64.TRYWAIT P0, [R0+URZ+0x70], R3 ;  /* 0x00007003000075a7 */ /* 0x00452400080011ff */
[----:B----4-:R-:W-:Y:S05]  /*b2e0*/  @!P0 NANOSLEEP.SYNCS 0x989680 ;  /* 0x009896800000895d */ /* 0x010fea0003900000 */
[----:B------:R-:W4:Y:S02]  /*b2f0*/  @!P0 SYNCS.PHASECHK.TRANS64 P0, [R0+URZ+0x70], R3 ;  /* 0x00007003000085a7 */ /* 0x000f2400080010ff */
[----:B----4-:R-:W-:Y:S05]  /*b300*/  @!P0 BRA `(.L_x_79) ;  /* 0xfffffffc00f08947 */ /* 0x010fea000383ffff */
[----:B------:R-:W-:Y:S05]  /*b310*/  BRA `(.L_x_162) ;  /* 0xffffff9400947947 */ /* 0x000fea000383ffff */
.L_x_90:
[----:B-1----:R-:W-:Y:S04]  /*b320*/  MOV R3, UR48 ;  /* 0x0000003000037c02 */ /* 0x002fe80008000f00 */
[----:B------:R1:W3:Y:S03]  /*b330*/  SYNCS.PHASECHK.TRANS64.TRYWAIT P1, [R3+URZ+0x20], R4 ;  /* 0x00002004030075a7 */ /* 0x0002e600080211ff */
[----:B---3--:R-:W-:Y:S05]  /*b340*/  @!P1 NANOSLEEP.SYNCS 0x989680 ;  /* 0x009896800000995d */ /* 0x008fea0003900000 */
[----:B------:R-:W3:Y:S02]  /*b350*/  @!P1 SYNCS.PHASECHK.TRANS64 P1, [R3+URZ+0x20], R4 ;  /* 0x00002004030095a7 */ /* 0x000ee400080210ff */
[----:B---3--:R-:W-:Y:S05]  /*b360*/  @!P1 BRA `(.L_x_90) ;  /* 0xfffffffc00ec9947 */ /* 0x008fea000383ffff */
[----:B------:R-:W-:Y:S05]  /*b370*/  BRA `(.L_x_89) ;  /* 0xffffffa000e87947 */ /* 0x000fea000383ffff */
.L_x_92:
[----:B-1----:R1:W4:Y:S02]  /*b380*/  SYNCS.PHASECHK.TRANS64.TRYWAIT P0, [R87+URZ+0x90], R0 ;  /* 0x00009000570075a7 */ /* 0x00232400080011ff */
[----:B----4-:R-:W-:Y:S05]  /*b390*/  @!P0 NANOSLEEP.SYNCS 0x989680 ;  /* 0x009896800000895d */ /* 0x010fea0003900000 */
[----:B------:R-:W4:Y:S02]  /*b3a0*/  @!P0 SYNCS.PHASECHK.TRANS64 P0, [R87+URZ+0x90], R0 ;  /* 0x00009000570085a7 */ /* 0x000f2400080010ff */
[----:B----4-:R-:W-:Y:S05]  /*b3b0*/  @!P0 BRA `(.L_x_92) ;  /* 0xfffffffc00f08947 */ /* 0x010fea000383ffff */
[----:B------:R-:W-:Y:S05]  /*b3c0*/  BRA `(.L_x_91) ;  /* 0xffffffa400487947 */ /* 0x000fea000383ffff */
.L_x_101:
[----:B--2---:R2:W3:Y:S02]  /*b3d0*/  SYNCS.PHASECHK.TRANS64.TRYWAIT P0, [R3+URZ+0x20], R0 ;  /* 0x00002000030075a7 */ /* 0x0044e400080011ff */
[----:B---3--:R-:W-:Y:S05]  /*b3e0*/  @!P0 NANOSLEEP.SYNCS 0x989680 ;  /* 0x009896800000895d */ /* 0x008fea0003900000 */
[----:B------:R-:W3:Y:S02]  /*b3f0*/  @!P0 SYNCS.PHASECHK.TRANS64 P0, [R3+URZ+0x20], R0 ;  /* 0x00002000030085a7 */ /* 0x000ee400080010ff */
[----:B---3--:R-:W-:Y:S05]  /*b400*/  @!P0 BRA `(.L_x_101) ;  /* 0xfffffffc00f08947 */ /* 0x008fea000383ffff */
[----:B------:R-:W-:Y:S05]  /*b410*/  BRA `(.L_x_100) ;  /* 0xffffffb800107947 */ /* 0x000fea000383ffff */
.L_x_109:
[----:B--2---:R2:W3:Y:S02]  /*b420*/  SYNCS.PHASECHK.TRANS64.TRYWAIT P0, [R0+URZ+0x20], R7 ;  /* 0x00002007000075a7 */ /* 0x0044e400080011ff */
[----:B---3--:R-:W-:Y:S05]  /*b430*/  @!P0 NANOSLEEP.SYNCS 0x989680 ;  /* 0x009896800000895d */ /* 0x008fea0003900000 */
[----:B------:R-:W3:Y:S02]  /*b440*/  @!P0 SYNCS.PHASECHK.TRANS64 P0, [R0+URZ+0x20], R7 ;  /* 0x00002007000085a7 */ /* 0x000ee400080010ff */
[----:B---3--:R-:W-:Y:S05]  /*b450*/  @!P0 BRA `(.L_x_109) ;  /* 0xfffffffc00f08947 */ /* 0x008fea000383ffff */
[----:B------:R-:W-:Y:S05]  /*b460*/  BRA `(.L_x_108) ;  /* 0xffffffcc00047947 */ /* 0x000fea000383ffff */
.L_x_117:
[----:B-1----:R1:W2:Y:S02]  /*b470*/  SYNCS.PHASECHK.TRANS64.TRYWAIT P0, [R3+URZ+0x20], R0 ;  /* 0x00002000030075a7 */ /* 0x0022a400080011ff */
[----:B--2---:R-:W-:Y:S05]  /*b480*/  @!P0 NANOSLEEP.SYNCS 0x989680 ;  /* 0x009896800000895d */ /* 0x004fea0003900000 */
[----:B------:R-:W2:Y:S02]  /*b490*/  @!P0 SYNCS.PHASECHK.TRANS64 P0, [R3+URZ+0x20], R0 ;  /* 0x00002000030085a7 */ /* 0x000ea400080010ff */
[----:B--2---:R-:W-:Y:S05]  /*b4a0*/  @!P0 BRA `(.L_x_117) ;  /* 0xfffffffc00f08947 */ /* 0x004fea000383ffff */
[----:B------:R-:W-:Y:S05]  /*b4b0*/  BRA `(.L_x_116) ;  /* 0xffffffdc00f87947 */ /* 0x000fea000383ffff */
        .weak           $__internal_0_$__cuda_sm10x_tcgen05_guardrail_trap_col_being_dealloced_not_returned_by_alloc
        .type           $__internal_0_$__cuda_sm10x_tcgen05_guardrail_trap_col_being_dealloced_not_returned_by_alloc,@function
        .size           $__internal_0_$__cuda_sm10x_tcgen05_guardrail_trap_col_being_dealloced_not_returned_by_alloc,($__internal_1_$__cuda_sm10x_tcgen05_guardrail_trap_phase_invalid_during_alloc - $__internal_0_$__cuda_sm10x_tcgen05_guardrail_trap_col_being_dealloced_not_returned_by_alloc)
$__internal_0_$__cuda_sm10x_tcgen05_guardrail_trap_col_being_dealloced_not_returned_by_alloc:
[----:B------:R-:W-:Y:S05]  /*b4c0*/  BPT.TRAP 0x1 ;  /* 0x000000040000795c */ /* 0x000fea0000300000 */
[----:B------:R-:W-:-:S04]  /*b4d0*/  HFMA2 R3, -RZ, RZ, 0, 0 ;  /* 0x00000000ff037431 */ /* 0x000fc800000001ff */
[----:B------:R-:W-:Y:S05]  /*b4e0*/  RET.REL.NODEC R2 `(_ZN7cutlass13device_kernelINS_4gemm6kernel13GemmUniversalIN4cute5tupleIJiiiiEEENS1_10collective13CollectiveMmaINS1_35MainloopSm100TmaUmmaWarpSpecializedILi2ELi2ELi2ENS5_IJNS4_1CILi1EEESB_SB_EEEEENS5_IJNSA_ILi128EEENSA_ILi256EEENSA_ILi32EEEEEENS_6half_tENS5_IJlSB_lEEESI_SJ_NS4_8TiledMMAINS4_8MMA_AtomIJNS4_20SM100_MMA_F16BF16_SSISI_SI_fLi128ELi256ELNS4_4UMMA5MajorE0ELSO_0ELNSN_7ScaleInE0ELSP_0EEEEEENS4_6LayoutISC_NS5_IJNSA_ILi0EEEST_ST_EEEEENS5_IJNS4_10UnderscoreESW_SW_EEEEENS4_13SM90_TMA_LOADENS4_14ComposedLayoutINS4_7SwizzleILi2ELi4ELi3EEENS4_18smem_ptr_flag_bitsILi16EEENSS_INS5_IJNSA_ILi8EEESG_EEENS5_IJSG_SB_EEEEEEEvNS4_8identityESZ_S19_vS1A_EENS_8epilogue10collective18CollectiveEpilogueINS1C_23Sm100TmaWarpSpecializedILi4ELi2ELi64ELb1ELb0EEEJSH_NS5_IJNSS_ISE_SB_EENSS_INSA_ILi64EEESB_EEEEESI_SJ_SI_SJ_NS1C_6fusion15FusionCallbacksIS1G_NS1L_17LinearCombinationISI_fSI_fLNS_15FloatRoundStyleE2EEESH_S1K_JEEENS4_5SM1004TMEM4LOAD26SM100_TMEM_LOAD_32dp32b64xESZ_NS10_INS11_ILi3ELi4ELi3EEES14_NSS_INS5_IJS15_S1I_EEENS5_IJS1I_SB_EEEEEEENS4_39AutoVectorizingCopyWithAssumedAlignmentILi128EEENS4_14SM90_TMA_STOREES1Z_S21_S21_EEEvvEEEEvNT_6ParamsE) ;  /* 0xffffff4802c47950 */ /* 0x000fea0003c3ffff */
        .weak           $__internal_1_$__cuda_sm10x_tcgen05_guardrail_trap_phase_invalid_during_alloc
        .type           $__internal_1_$__cuda_sm10x_tcgen05_guardrail_trap_phase_invalid_during_alloc,@function
        .size           $__internal_1_$__cuda_sm10x_tcgen05_guardrail_trap_phase_invalid_during_alloc,($__internal_2_$__cuda_sm10x_tcgen05_guardrail_trap_unallocated_columns_being_dealloced - $__internal_1_$__cuda_sm10x_tcgen05_guardrail_trap_phase_invalid_during_alloc)
$__internal_1_$__cuda_sm10x_tcgen05_guardrail_trap_phase_invalid_during_alloc:
[----:B------:R-:W-:Y:S05]  /*b4f0*/  BPT.TRAP 0x1 ;  /* 0x000000040000795c */ /* 0x000fea0000300000 */
[----:B------:R-:W-:-:S04]  /*b500*/  MOV R3, 0x0 ;  /* 0x0000000000037802 */ /* 0x000fc80000000f00 */
[----:B------:R-:W-:Y:S05]  /*b510*/  RET.REL.NODEC R2 `(_ZN7cutlass13device_kernelINS_4gemm6kernel13GemmUniversalIN4cute5tupleIJiiiiEEENS1_10collective13CollectiveMmaINS1_35MainloopSm100TmaUmmaWarpSpecializedILi2ELi2ELi2ENS5_IJNS4_1CILi1EEESB_SB_EEEEENS5_IJNSA_ILi128EEENSA_ILi256EEENSA_ILi32EEEEEENS_6half_tENS5_IJlSB_lEEESI_SJ_NS4_8TiledMMAINS4_8MMA_AtomIJNS4_20SM100_MMA_F16BF16_SSISI_SI_fLi128ELi256ELNS4_4UMMA5MajorE0ELSO_0ELNSN_7ScaleInE0ELSP_0EEEEEENS4_6LayoutISC_NS5_IJNSA_ILi0EEEST_ST_EEEEENS5_IJNS4_10UnderscoreESW_SW_EEEEENS4_13SM90_TMA_LOADENS4_14ComposedLayoutINS4_7SwizzleILi2ELi4ELi3EEENS4_18smem_ptr_flag_bitsILi16EEENSS_INS5_IJNSA_ILi8EEESG_EEENS5_IJSG_SB_EEEEEEEvNS4_8identityESZ_S19_vS1A_EENS_8epilogue10collective18CollectiveEpilogueINS1C_23Sm100TmaWarpSpecializedILi4ELi2ELi64ELb1ELb0EEEJSH_NS5_IJNSS_ISE_SB_EENSS_INSA_ILi64EEESB_EEEEESI_SJ_SI_SJ_NS1C_6fusion15FusionCallbacksIS1G_NS1L_17LinearCombinationISI_fSI_fLNS_15FloatRoundStyleE2EEESH_S1K_JEEENS4_5SM1004TMEM4LOAD26SM100_TMEM_LOAD_32dp32b64xESZ_NS10_INS11_ILi3ELi4ELi3EEES14_NSS_INS5_IJS15_S1I_EEENS5_IJS1I_SB_EEEEEEENS4_39AutoVectorizingCopyWithAssumedAlignmentILi128EEENS4_14SM90_TMA_STOREES1Z_S21_S21_EEEvvEEEEvNT_6ParamsE) ;  /* 0xffffff4802b87950 */ /* 0x000fea0003c3ffff */
        .weak           $__internal_2_$__cuda_sm10x_tcgen05_guardrail_trap_unallocated_columns_being_dealloced
        .type           $__internal_2_$__cuda_sm10x_tcgen05_guardrail_trap_unallocated_columns_being_dealloced,@function
        .size           $__internal_2_$__cuda_sm10x_tcgen05_guardrail_trap_unallocated_columns_being_dealloced,(.L_x_164 - $__internal_2_$__cuda_sm10x_tcgen05_guardrail_trap_unallocated_columns_being_dealloced)
$__internal_2_$__cuda_sm10x_tcgen05_guardrail_trap_unallocated_columns_being_dealloced:
[----:B------:R-:W-:Y:S05]  /*b520*/  BPT.TRAP 0x1 ;  /* 0x000000040000795c */ /* 0x000fea0000300000 */
[----:B------:R-:W-:-:S04]  /*b530*/  HFMA2 R3, -RZ, RZ, 0, 0 ;  /* 0x00000000ff037431 */ /* 0x000fc800000001ff */
[----:B------:R-:W-:Y:S05]  /*b540*/  RET.REL.NODEC R2 `(_ZN7cutlass13device_kernelINS_4gemm6kernel13GemmUniversalIN4cute5tupleIJiiiiEEENS1_10collective13CollectiveMmaINS1_35MainloopSm100TmaUmmaWarpSpecializedILi2ELi2ELi2ENS5_IJNS4_1CILi1EEESB_SB_EEEEENS5_IJNSA_ILi128EEENSA_ILi256EEENSA_ILi32EEEEEENS_6half_tENS5_IJlSB_lEEESI_SJ_NS4_8TiledMMAINS4_8MMA_AtomIJNS4_20SM100_MMA_F16BF16_SSISI_SI_fLi128ELi256ELNS4_4UMMA5MajorE0ELSO_0ELNSN_7ScaleInE0ELSP_0EEEEEENS4_6LayoutISC_NS5_IJNSA_ILi0EEEST_ST_EEEEENS5_IJNS4_10UnderscoreESW_SW_EEEEENS4_13SM90_TMA_LOADENS4_14ComposedLayoutINS4_7SwizzleILi2ELi4ELi3EEENS4_18smem_ptr_flag_bitsILi16EEENSS_INS5_IJNSA_ILi8EEESG_EEENS5_IJSG_SB_EEEEEEEvNS4_8identityESZ_S19_vS1A_EENS_8epilogue10collective18CollectiveEpilogueINS1C_23Sm100TmaWarpSpecializedILi4ELi2ELi64ELb1ELb0EEEJSH_NS5_IJNSS_ISE_SB_EENSS_INSA_ILi64EEESB_EEEEESI_SJ_SI_SJ_NS1C_6fusion15FusionCallbacksIS1G_NS1L_17LinearCombinationISI_fSI_fLNS_15FloatRoundStyleE2EEESH_S1K_JEEENS4_5SM1004TMEM4LOAD26SM100_TMEM_LOAD_32dp32b64xESZ_NS10_INS11_ILi3ELi4ELi3EEES14_NSS_INS5_IJS15_S1I_EEENS5_IJS1I_SB_EEEEEEENS4_39AutoVectorizingCopyWithAssumedAlignmentILi128EEENS4_14SM90_TMA_STOREES1Z_S21_S21_EEEvvEEEEvNT_6ParamsE) ;  /* 0xffffff4802ac7950 */ /* 0x000fea0003c3ffff */
.L_x_163:
[----:B------:R-:W-:-:S00]  /*b550*/  BRA `(.L_x_163) ;  /* 0xfffffffc00fc7947 */ /* 0x000fc0000383ffff */
[----:B------:R-:W-:-:S00]  /*b560*/  NOP ;  /* 0x0000000000007918 */ /* 0x000fc00000000000 */
        /* <DEDUP_REMOVED lines=9> */
.L_x_164:


//--------------------- .nv.global.init           --------------------------
	.section	.nv.global.init,"aw",@progbits
.nv.global.init:
	.type		$str$27,@object
	.size		$str$27,($str$28 - $str$27)
$str$27:
        /*0000*/ 	.byte	0x28, 0x61, 0x64, 0x64, 0x72, 0x65, 0x73, 0x73, 0x20, 0x26, 0x20, 0x6d, 0x61, 0x73, 0x6b, 0x29
        /*0010*/ 	.byte	0x20, 0x3d, 0x3d, 0x20, 0x30, 0x00
	.type		$str$28,@object
	.size		$str$28,($str$26 - $str$28)
$str$28:
        /*0016*/ 	.byte	0x2f, 0x74, 0x6d, 0x70, 0x2f, 0x63, 0x75, 0x74, 0x6c, 0x61, 0x73, 0x73, 0x5f, 0x73, 0x77, 0x65
        /*0026*/ 	.byte	0x65, 0x70, 0x5f, 0x73, 0x72, 0x63, 0x2f, 0x69, 0x6e, 0x63, 0x6c, 0x75, 0x64, 0x65, 0x2f, 0x63
        /*0036*/ 	.byte	0x75, 0x74, 0x65, 0x2f, 0x70, 0x6f, 0x69, 0x6e, 0x74, 0x65, 0x72, 0x5f, 0x66, 0x6c, 0x61, 0x67
        /*0046*/ 	.byte	0x67, 0x65, 0x64, 0x2e, 0x68, 0x70, 0x70, 0x00
	.type		$str$26,@object
	.size		$str$26,($str$25 - $str$26)
$str$26:
        /*004e*/ 	.byte	0x2f, 0x74, 0x6d, 0x70, 0x2f, 0x63, 0x75, 0x74, 0x6c, 0x61, 0x73, 0x73, 0x5f, 0x73, 0x77, 0x65
        /*005e*/ 	.byte	0x65, 0x70, 0x5f, 0x73, 0x72, 0x63, 0x2f, 0x69, 0x6e, 0x63, 0x6c, 0x75, 0x64, 0x65, 0x2f, 0x63
        /*006e*/ 	.byte	0x75, 0x74, 0x65, 0x2f, 0x61, 0x74, 0x6f, 0x6d, 0x2f, 0x63, 0x6f, 0x70, 0x79, 0x5f, 0x74, 0x72
        /*007e*/ 	.byte	0x61, 0x69, 0x74, 0x73, 0x5f, 0x73, 0x6d, 0x31, 0x30, 0x30, 0x2e, 0x68, 0x70, 0x70, 0x00
	.type		$str$25,@object
	.size		$str$25,(__unnamed_1 - $str$25)
$str$25:
        /*008d*/ 	.byte	0x28, 0x28, 0x75, 0x69, 0x6e, 0x74, 0x33, 0x32, 0x5f, 0x74, 0x28, 0x74, 0x68, 0x72, 0x65, 0x61
        /*009d*/ 	.byte	0x64, 0x49, 0x64, 0x78, 0x2e, 0x78, 0x29, 0x20, 0x2f, 0x20, 0x33, 0x32, 0x29, 0x20, 0x25, 0x20
        /*00ad*/ 	.byte	0x34, 0x29, 0x20, 0x3d, 0x3d, 0x20, 0x28, 0x28, 0x28, 0x74, 0x6d, 0x65, 0x6d, 0x5f, 0x61, 0x64
        /*00bd*/ 	.byte	0x64, 0x72, 0x20, 0x3e, 0x3e, 0x20, 0x31, 0x36, 0x29, 0x20, 0x2f, 0x20, 0x33, 0x32, 0x29, 0x20
        /*00cd*/ 	.byte	0x25, 0x20, 0x34, 0x29, 0x00
	.type		__unnamed_1,@object
	.size		__unnamed_1,(__unnamed_2 - __unnamed_1)
__unnamed_1:
        /*00d2*/ 	.byte	0x61, 0x75, 0x74, 0x6f, 0x20, 0x63, 0x75, 0x74, 0x65, 0x3a, 0x3a, 0x61, 0x73, 0x5f, 0x70, 0x6f
        /* <DEDUP_REMOVED lines=24> */
        /*0262*/ 	.byte	0x3e, 0x3e, 0x3e, 0x3e, 0x5d, 0x00
	.type		__unnamed_2,@object
	.size		__unnamed_2,(.L_2 - __unnamed_2)
__unnamed_2:
        /* <DEDUP_REMOVED lines=43> */
        /*0518*/ 	.byte	0x74, 0x65, 0x3a, 0x3a, 0x43, 0x3c, 0x30, 0x3e, 0x3e, 0x3e, 0x3e, 0x5d, 0x00
.L_2:


//--------------------- .nv.shared._ZN7cutlass13device_kernelINS_4gemm6kernel13GemmUniversalIN4cute5tupleIJiiiiEEENS1_10collective13CollectiveMmaINS1_35MainloopSm100TmaUmmaWarpSpecializedILi2ELi2ELi2ENS5_IJNS4_1CILi1EEESB_SB_EEEEENS5_IJNSA_ILi128EEENSA_ILi256EEENSA_ILi32EEEEEENS_6half_tENS5_IJlSB_lEEESI_SJ_NS4_8TiledMMAINS4_8MMA_AtomIJNS4_20SM100_MMA_F16BF16_SSISI_SI_fLi128ELi256ELNS4_4UMMA5MajorE0ELSO_0ELNSN_7ScaleInE0ELSP_0EEEEEENS4_6LayoutISC_NS5_IJNSA_ILi0EEEST_ST_EEEEENS5_IJNS4_10UnderscoreESW_SW_EEEEENS4_13SM90_TMA_LOADENS4_14ComposedLayoutINS4_7SwizzleILi2ELi4ELi3EEENS4_18smem_ptr_flag_bitsILi16EEENSS_INS5_IJNSA_ILi8EEESG_EEENS5_IJSG_SB_EEEEEEEvNS4_8identityESZ_S19_vS1A_EENS_8epilogue10collective18CollectiveEpilogueINS1C_23Sm100TmaWarpSpecializedILi4ELi2ELi64ELb1ELb0EEEJSH_NS5_IJNSS_ISE_SB_EENSS_INSA_ILi64EEESB_EEEEESI_SJ_SI_SJ_NS1C_6fusion15FusionCallbacksIS1G_NS1L_17LinearCombinationISI_fSI_fLNS_15FloatRoundStyleE2EEESH_S1K_JEEENS4_5SM1004TMEM4LOAD26SM100_TMEM_LOAD_32dp32b64xESZ_NS10_INS11_ILi3ELi4ELi3EEES14_NSS_INS5_IJS15_S1I_EEENS5_IJS1I_SB_EEEEEEENS4_39AutoVectorizingCopyWithAssumedAlignmentILi128EEENS4_14SM90_TMA_STOREES1Z_S21_S21_EEEvvEEEEvNT_6ParamsE --------------------------
	.section	.nv.shared._ZN7cutlass13device_kernelINS_4gemm6kernel13GemmUniversalIN4cute5tupleIJiiiiEEENS1_10collective13CollectiveMmaINS1_35MainloopSm100TmaUmmaWarpSpecializedILi2ELi2ELi2ENS5_IJNS4_1CILi1EEESB_SB_EEEEENS5_IJNSA_ILi128EEENSA_ILi256EEENSA_ILi32EEEEEENS_6half_tENS5_IJlSB_lEEESI_SJ_NS4_8TiledMMAINS4_8MMA_AtomIJNS4_20SM100_MMA_F16BF16_SSISI_SI_fLi128ELi256ELNS4_4UMMA5MajorE0ELSO_0ELNSN_7ScaleInE0ELSP_0EEEEEENS4_6LayoutISC_NS5_IJNSA_ILi0EEEST_ST_EEEEENS5_IJNS4_10UnderscoreESW_SW_EEEEENS4_13SM90_TMA_LOADENS4_14ComposedLayoutINS4_7SwizzleILi2ELi4ELi3EEENS4_18smem_ptr_flag_bitsILi16EEENSS_INS5_IJNSA_ILi8EEESG_EEENS5_IJSG_SB_EEEEEEEvNS4_8identityESZ_S19_vS1A_EENS_8epilogue10collective18CollectiveEpilogueINS1C_23Sm100TmaWarpSpecializedILi4ELi2ELi64ELb1ELb0EEEJSH_NS5_IJNSS_ISE_SB_EENSS_INSA_ILi64EEESB_EEEEESI_SJ_SI_SJ_NS1C_6fusion15FusionCallbacksIS1G_NS1L_17LinearCombinationISI_fSI_fLNS_15FloatRoundStyleE2EEESH_S1K_JEEENS4_5SM1004TMEM4LOAD26SM100_TMEM_LOAD_32dp32b64xESZ_NS10_INS11_ILi3ELi4ELi3EEES14_NSS_INS5_IJS15_S1I_EEENS5_IJS1I_SB_EEEEEEENS4_39AutoVectorizingCopyWithAssumedAlignmentILi128EEENS4_14SM90_TMA_STOREES1Z_S21_S21_EEEvvEEEEvNT_6ParamsE,"aw",@nobits
	.sectionflags	@""
	.align	16
	.zero		1024


//--------------------- .nv.shared.reserved.0     --------------------------
	.section	.nv.shared.reserved.0,"aw",@nobits
	.weak		__nv_reservedSMEM_offset_0_alias
	.size		__nv_reservedSMEM_offset_0_alias, 0, 64
	.other		__nv_reservedSMEM_offset_0_alias,@"STO_CUDA_RESERVED_SHARED STV_DEFAULT"
__nv_reservedSMEM_offset_0_alias:
	.zero		0
.nv.shared.reserved.0:
	.zero		64
	.weak		__nv_reservedSMEM_tcgen05_partition
	.type		__nv_reservedSMEM_tcgen05_partition,@object
	.size		__nv_reservedSMEM_tcgen05_partition,(.L_0 - __nv_reservedSMEM_tcgen05_partition)
__nv_reservedSMEM_tcgen05_partition:
	.zero		32
.L_0:


//--------------------- .nv.global                --------------------------
	.section	.nv.global,"aw",@nobits
.nv.global:
	.type		_ZN40_INTERNAL_b99b4989_4_k_cu_ce5c3f4e_299304cute1_E,@object
	.size		_ZN40_INTERNAL_b99b4989_4_k_cu_ce5c3f4e_299304cute1_E,(_ZN40_INTERNAL_b99b4989_4_k_cu_ce5c3f4e_299304cuda3std3__45__cpo6cbeginE - _ZN40_INTERNAL_b99b4989_4_k_cu_ce5c3f4e_299304cute1_E)
_ZN40_INTERNAL_b99b4989_4_k_cu_ce5c3f4e_299304cute1_E:
	.zero		1
	.type		_ZN40_INTERNAL_b99b4989_4_k_cu_ce5c3f4e_299304cuda3std3__45__cpo6cbeginE,@object
	.size		_ZN40_INTERNAL_b99b4989_4_k_cu_ce5c3f4e_299304cuda3std3__45__cpo6cbeginE,(_ZN40_INTERNAL_b99b4989_4_k_cu_ce5c3f4e_299304cuda3std3__48in_placeE - _ZN40_INTERNAL_b99b4989_4_k_cu_ce5c3f4e_299304cuda3std3__45__cpo6cbeginE)
_ZN40_INTERNAL_b99b4989_4_k_cu_ce5c3f4e_299304cuda3std3__45__cpo6cbeginE:
	.zero		1
	.type		_ZN40_INTERNAL_b99b4989_4_k_cu_ce5c3f4e_299304cuda3std3__48in_placeE,@object
	.size		_ZN40_INTERNAL_b99b4989_4_k_cu_ce5c3f4e_299304cuda3std3__48in_placeE,(_ZN40_INTERNAL_b99b4989_4_k_cu_ce5c3f4e_299304cuda3std6ranges3__45__cpo9iter_moveE - _ZN40_INTERNAL_b99b4989_4_k_cu_ce5c3f4e_299304cuda3std3__48in_placeE)
_ZN40_INTERNAL_b99b4989_4_k_cu_ce5c3f4e_299304cuda3std3__48in_placeE:
	.zero		1
	.type		_ZN40_INTERNAL_b99b4989_4_k_cu_ce5c3f4e_299304cuda3std6ranges3__45__cpo9iter_moveE,@object
	.size		_ZN40_INTERNAL_b99b4989_4_k_cu_ce5c3f4e_299304cuda3std6ranges3__45__cpo9iter_moveE,(_ZN40_INTERNAL_b99b4989_4_k_cu_ce5c3f4e_299304cuda3std3__45__cpo5beginE - _ZN40_INTERNAL_b99b4989_4_k_cu_ce5c3f4e_299304cuda3std6ranges3__45__cpo9iter_moveE)
_ZN40_INTERNAL_b99b4989_4_k_cu_ce5c3f4e_299304cuda3std6ranges3__45__cpo9iter_moveE:
	.zero		1
	.type		_ZN40_INTERNAL_b99b4989_4_k_cu_ce5c3f4e_299304cuda3std3__45__cpo5beginE,@object
	.size		_ZN40_INTERNAL_b99b4989_4_k_cu_ce5c3f4e_299304cuda3std3__45__cpo5beginE,(_ZN40_INTERNAL_b99b4989_4_k_cu_ce5c3f4e_299304cuda3std3__442_GLOBAL__N__b99b4989_4_k_cu_ce5c3f4e_299306ignoreE - _ZN40_INTERNAL_b99b4989_4_k_cu_ce5c3f4e_299304cuda3std3__45__cpo5beginE)
_ZN40_INTERNAL_b99b4989_4_k_cu_ce5c3f4e_299304cuda3std3__45__cpo5beginE:
	.zero		1
	.type		_ZN40_INTERNAL_b99b4989_4_k_cu_ce5c3f4e_299304cuda3std3__442_GLOBAL__N__b99b4989_4_k_cu_ce5c3f4e_299306ignoreE,@object
	.size		_ZN40_INTERNAL_b99b4989_4_k_cu_ce5c3f4e_299304cuda3std3__442_GLOBAL__N__b99b4989_4_k_cu_ce5c3f4e_299306ignoreE,(_ZN40_INTERNAL_b99b4989_4_k_cu_ce5c3f4e_299304cute7productE - _ZN40_INTERNAL_b99b4989_4_k_cu_ce5c3f4e_299304cuda3std3__442_GLOBAL__N__b99b4989_4_k_cu_ce5c3f4e_299306ignoreE)
_ZN40_INTERNAL_b99b4989_4_k_cu_ce5c3f4e_299304cuda3std3__442_GLOBAL__N__b99b4989_4_k_cu_ce5c3f4e_299306ignoreE:
	.zero		1
	.type		_ZN40_INTERNAL_b99b4989_4_k_cu_ce5c3f4e_299304cute7productE,@object
	.size		_ZN40_INTERNAL_b99b4989_4_k_cu_ce5c3f4e_299304cute7productE,(_ZN40_INTERNAL_b99b4989_4_k_cu_ce5c3f4e_299304cuda3std3__45__cpo3endE - _ZN40_INTERNAL_b99b4989_4_k_cu_ce5c3f4e_299304cute7productE)
_ZN40_INTERNAL_b99b4989_4_k_cu_ce5c3f4e_299304cute7productE:
	.zero		1
	.type		_ZN40_INTERNAL_b99b4989_4_k_cu_ce5c3f4e_299304cuda3std3__45__cpo3endE,@object
	.size		_ZN40_INTERNAL_b99b4989_4_k_cu_ce5c3f4e_299304cuda3std3__45__cpo3endE,(_ZN40_INTERNAL_b99b4989_4_k_cu_ce5c3f4e_299304cuda3std3__419piecewise_constructE - _ZN40_INTERNAL_b99b4989_4_k_cu_ce5c3f4e_299304cuda3std3__45__cpo3endE)
_ZN40_INTERNAL_b99b4989_4_k_cu_ce5c3f4e_299304cuda3std3__45__cpo3endE:
	.zero		1
	.type		_ZN40_INTERNAL_b99b4989_4_k_cu_ce5c3f4e_299304cuda3std3__419piecewise_constructE,@object
	.size		_ZN40_INTERNAL_b99b4989_4_k_cu_ce5c3f4e_299304cuda3std3__419piecewise_constructE,(_ZN40_INTERNAL_b99b4989_4_k_cu_ce5c3f4e_299304cuda3std3__45__cpo4cendE - _ZN40_INTERNAL_b99b4989_4_k_cu_ce5c3f4e_299304cuda3std3__419piecewise_constructE)
_ZN40_INTERNAL_b99b4989_4_k_cu_ce5c3f4e_299304cuda3std3__419piecewise_constructE:
	.zero		1
	.type		_ZN40_INTERNAL_b99b4989_4_k_cu_ce5c3f4e_299304cuda3std3__45__cpo4cendE,@object
	.size		_ZN40_INTERNAL_b99b4989_4_k_cu_ce5c3f4e_299304cuda3std3__45__cpo4cendE,(_ZN40_INTERNAL_b99b4989_4_k_cu_ce5c3f4e_299304cuda3std6ranges3__45__cpo4swapE - _ZN40_INTERNAL_b99b4989_4_k_cu_ce5c3f4e_299304cuda3std3__45__cpo4cendE)
_ZN40_INTERNAL_b99b4989_4_k_cu_ce5c3f4e_299304cuda3std3__45__cpo4cendE:
	.zero		1
	.type		_ZN40_INTERNAL_b99b4989_4_k_cu_ce5c3f4e_299304cuda3std6ranges3__45__cpo4swapE,@object
	.size		_ZN40_INTERNAL_b99b4989_4_k_cu_ce5c3f4e_299304cuda3std6ranges3__45__cpo4swapE,(.L_10 - _ZN40_INTERNAL_b99b4989_4_k_cu_ce5c3f4e_299304cuda3std6ranges3__45__cpo4swapE)
_ZN40_INTERNAL_b99b4989_4_k_cu_ce5c3f4e_299304cuda3std6ranges3__45__cpo4swapE:
	.zero		1
.L_10:


//--------------------- .nv.constant0._ZN7cutlass13device_kernelINS_4gemm6kernel13GemmUniversalIN4cute5tupleIJiiiiEEENS1_10collective13CollectiveMmaINS1_35MainloopSm100TmaUmmaWarpSpecializedILi2ELi2ELi2ENS5_IJNS4_1CILi1EEESB_SB_EEEEENS5_IJNSA_ILi128EEENSA_ILi256EEENSA_ILi32EEEEEENS_6half_tENS5_IJlSB_lEEESI_SJ_NS4_8TiledMMAINS4_8MMA_AtomIJNS4_20SM100_MMA_F16BF16_SSISI_SI_fLi128ELi256ELNS4_4UMMA5MajorE0ELSO_0ELNSN_7ScaleInE0ELSP_0EEEEEENS4_6LayoutISC_NS5_IJNSA_ILi0EEEST_ST_EEEEENS5_IJNS4_10UnderscoreESW_SW_EEEEENS4_13SM90_TMA_LOADENS4_14ComposedLayoutINS4_7SwizzleILi2ELi4ELi3EEENS4_18smem_ptr_flag_bitsILi16EEENSS_INS5_IJNSA_ILi8EEESG_EEENS5_IJSG_SB_EEEEEEEvNS4_8identityESZ_S19_vS1A_EENS_8epilogue10collective18CollectiveEpilogueINS1C_23Sm100TmaWarpSpecializedILi4ELi2ELi64ELb1ELb0EEEJSH_NS5_IJNSS_ISE_SB_EENSS_INSA_ILi64EEESB_EEEEESI_SJ_SI_SJ_NS1C_6fusion15FusionCallbacksIS1G_NS1L_17LinearCombinationISI_fSI_fLNS_15FloatRoundStyleE2EEESH_S1K_JEEENS4_5SM1004TMEM4LOAD26SM100_TMEM_LOAD_32dp32b64xESZ_NS10_INS11_ILi3ELi4ELi3EEES14_NSS_INS5_IJS15_S1I_EEENS5_IJS1I_SB_EEEEEEENS4_39AutoVectorizingCopyWithAssumedAlignmentILi128EEENS4_14SM90_TMA_STOREES1Z_S21_S21_EEEvvEEEEvNT_6ParamsE --------------------------
	.section	.nv.constant0._ZN7cutlass13device_kernelINS_4gemm6kernel13GemmUniversalIN4cute5tupleIJiiiiEEENS1_10collective13CollectiveMmaINS1_35MainloopSm100TmaUmmaWarpSpecializedILi2ELi2ELi2ENS5_IJNS4_1CILi1EEESB_SB_EEEEENS5_IJNSA_ILi128EEENSA_ILi256EEENSA_ILi32EEEEEENS_6half_tENS5_IJlSB_lEEESI_SJ_NS4_8TiledMMAINS4_8MMA_AtomIJNS4_20SM100_MMA_F16BF16_SSISI_SI_fLi128ELi256ELNS4_4UMMA5MajorE0ELSO_0ELNSN_7ScaleInE0ELSP_0EEEEEENS4_6LayoutISC_NS5_IJNSA_ILi0EEEST_ST_EEEEENS5_IJNS4_10UnderscoreESW_SW_EEEEENS4_13SM90_TMA_LOADENS4_14ComposedLayoutINS4_7SwizzleILi2ELi4ELi3EEENS4_18smem_ptr_flag_bitsILi16EEENSS_INS5_IJNSA_ILi8EEESG_EEENS5_IJSG_SB_EEEEEEEvNS4_8identityESZ_S19_vS1A_EENS_8epilogue10collective18CollectiveEpilogueINS1C_23Sm100TmaWarpSpecializedILi4ELi2ELi64ELb1ELb0EEEJSH_NS5_IJNSS_ISE_SB_EENSS_INSA_ILi64EEESB_EEEEESI_SJ_SI_SJ_NS1C_6fusion15FusionCallbacksIS1G_NS1L_17LinearCombinationISI_fSI_fLNS_15FloatRoundStyleE2EEESH_S1K_JEEENS4_5SM1004TMEM4LOAD26SM100_TMEM_LOAD_32dp32b64xESZ_NS10_INS11_ILi3ELi4ELi3EEES14_NSS_INS5_IJS15_S1I_EEENS5_IJS1I_SB_EEEEEEENS4_39AutoVectorizingCopyWithAssumedAlignmentILi128EEENS4_14SM90_TMA_STOREES1Z_S21_S21_EEEvvEEEEvNT_6ParamsE,"a",@progbits
	.sectionflags	@""
	.align	4
.nv.constant0._ZN7cutlass13device_kernelINS_4gemm6kernel13GemmUniversalIN4cute5tupleIJiiiiEEENS1_10collective13CollectiveMmaINS1_35MainloopSm100TmaUmmaWarpSpecializedILi2ELi2ELi2ENS5_IJNS4_1CILi1EEESB_SB_EEEEENS5_IJNSA_ILi128EEENSA_ILi256EEENSA_ILi32EEEEEENS_6half_tENS5_IJlSB_lEEESI_SJ_NS4_8TiledMMAINS4_8MMA_AtomIJNS4_20SM100_MMA_F16BF16_SSISI_SI_fLi128ELi256ELNS4_4UMMA5MajorE0ELSO_0ELNSN_7ScaleInE0ELSP_0EEEEEENS4_6LayoutISC_NS5_IJNSA_ILi0EEEST_ST_EEEEENS5_IJNS4_10UnderscoreESW_SW_EEEEENS4_13SM90_TMA_LOADENS4_14ComposedLayoutINS4_7SwizzleILi2ELi4ELi3EEENS4_18smem_ptr_flag_bitsILi16EEENSS_INS5_IJNSA_ILi8EEESG_EEENS5_IJSG_SB_EEEEEEEvNS4_8identityESZ_S19_vS1A_EENS_8epilogue10collective18CollectiveEpilogueINS1C_23Sm100TmaWarpSpecializedILi4ELi2ELi64ELb1ELb0EEEJSH_NS5_IJNSS_ISE_SB_EENSS_INSA_ILi64EEESB_EEEEESI_SJ_SI_SJ_NS1C_6fusion15FusionCallbacksIS1G_NS1L_17LinearCombinationISI_fSI_fLNS_15FloatRoundStyleE2EEESH_S1K_JEEENS4_5SM1004TMEM4LOAD26SM100_TMEM_LOAD_32dp32b64xESZ_NS10_INS11_ILi3ELi4ELi3EEES14_NSS_INS5_IJS15_S1I_EEENS5_IJS1I_SB_EEEEEEENS4_39AutoVectorizingCopyWithAssumedAlignmentILi128EEENS4_14SM90_TMA_STOREES1Z_S21_S21_EEEvvEEEEvNT_6ParamsE:
	.zero		2944


//--------------------- SYMBOLS --------------------------

	.type		.nv.reservedSmem.offset0,@object
	.size		.nv.reservedSmem.offset0,0x4
	.type		.nv.reservedSmem.cap,@object
	.size		.nv.reservedSmem.cap,0x4
	.type		__assertfail,@function
